def gluon_wgmma(
    a_ptr,
    b_ptr,
    c_ptr,
    M,
    N,
    K,
    stride_am,
    stride_bk,
    stride_cm,
    BLOCK_M: gl.constexpr,
    BLOCK_N: gl.constexpr,
    BLOCK_K: gl.constexpr,
    DTYPE: gl.constexpr,
    A_LAYOUT: gl.constexpr,
    B_LAYOUT: gl.constexpr,
    C_LAYOUT: gl.constexpr,
    B_SHAPE: gl.constexpr,
    TRANS_B: gl.constexpr,
    NUM_BUFFERS: gl.constexpr,
    NUM_WARPS: gl.constexpr,
):
    a_desc = tma.make_tensor_descriptor(
        a_ptr, [M, K], [stride_am, 1], [BLOCK_M, BLOCK_K], A_LAYOUT
    )
    b_desc = tma.make_tensor_descriptor(
        b_ptr,
        [N, K] if TRANS_B else [K, N],
        [stride_bk, 1],
        B_SHAPE,
        B_LAYOUT,
    )
    c_desc = tma.make_tensor_descriptor(
        c_ptr, [M, N], [stride_cm, 1], [BLOCK_M, BLOCK_N], C_LAYOUT
    )

    a_bufs = gl.allocate_shared_memory(
        DTYPE, [NUM_BUFFERS, BLOCK_M, BLOCK_K], A_LAYOUT
    )
    b_bufs = gl.allocate_shared_memory(DTYPE, [NUM_BUFFERS] + B_SHAPE, B_LAYOUT)

    pid_m = gl.program_id(0)
    pid_n = gl.program_id(1)
    off_m = pid_m * BLOCK_M
    off_n = pid_n * BLOCK_N

    mma_layout: gl.constexpr = pick_wgmma_layout(DTYPE, BLOCK_M, BLOCK_N, NUM_WARPS)
    acc = warpgroup_mma_init(
        gl.zeros((BLOCK_M, BLOCK_N), dtype=gl.float32, layout=mma_layout)
    )

    bars = gl.allocate_shared_memory(
        gl.int64, [NUM_BUFFERS, 1], mbarrier.MBarrierLayout()
    )
    for i in gl.static_range(NUM_BUFFERS):
        mbarrier.init(bars.index(i), count=1)
    idx = 0
    phase = 0

    for k in range(0, K, BLOCK_K):
        a = a_bufs.index(idx)
        b = b_bufs.index(idx)
        bar = bars.index(idx)
        mbarrier.expect(bar, a_desc.block_type.nbytes + b_desc.block_type.nbytes)
        tma.async_copy_global_to_shared(a_desc, [off_m, k], bar, a)
        tma.async_copy_global_to_shared(
            b_desc, [off_n, k] if TRANS_B else [k, off_n], bar, b
        )
        mbarrier.wait(bar, phase=phase)

        if TRANS_B:
            b = b.permute((1, 0))
        acc = warpgroup_mma_wait(num_outstanding=0, deps=(acc,))
        acc = warpgroup_mma(a, b, acc, is_async=True)

        idx += 1
        if idx == NUM_BUFFERS:
            idx = 0
            phase ^= 1

    acc = warpgroup_mma_wait(num_outstanding=0, deps=(acc,))
    for i in gl.static_range(NUM_BUFFERS):
        mbarrier.invalidate(bars.index(i))

    c_smem = gl.allocate_shared_memory(DTYPE, [BLOCK_M, BLOCK_N], C_LAYOUT)
    c_smem.store(acc.to(DTYPE))
    fence_async_shared()
    tma.async_copy_shared_to_global(c_desc, [off_m, off_n], c_smem)
    tma.store_wait(pendings=0)

# config = {"BLOCK_K": 128, "BLOCK_M": 64, "BLOCK_N": 128, "arch": "sm_90", "dtype": "fp16", "num_buffers": 2, "num_warps": 4, "trans_b": 0}
# arch = sm_90


// ===== COMPILED SASS (sm_90a) =====

	.target	sm_90a

	.elftype	@"ET_EXEC"


//--------------------- .note.nv.tkinfo           --------------------------
	.section	.note.nv.tkinfo,"",@"SHT_NOTE"
	.sectionflags	@"SHF_NOTE_NV_TKINFO"
	.tkinfo
        /*0018*/ 	.word	0x00000002
        /*0030*/ 	.string	""
        /*0030*/ 	.string	"ptxas"
        /*0030*/ 	.string	"Cuda compilation tools, release 13.0, V13.0.88"
        /*0030*/ 	.string	"Build cuda_13.0.r13.0/compiler.36424714_0"
        /*0030*/ 	.string	"-v  -suppress-debug-info  -lineinfo  -arch sm_90a "



//--------------------- .note.nv.cuinfo           --------------------------
	.section	.note.nv.cuinfo,"",@"SHT_NOTE"
	.sectionflags	@"SHF_NOTE_NV_CUINFO"
        /*0018*/ 	.short	0x0002
        /*001a*/ 	.short	0x005a
        /*001c*/ 	.short	0x0082
	.zero		2


//--------------------- .nv.info                  --------------------------
	.section	.nv.info,"",@"SHT_CUDA_INFO"
	.align	4


	//----- nvinfo : EIATTR_REGCOUNT
	.align		4
        /*0000*/ 	.byte	0x04, 0x2f
        /*0002*/ 	.short	(.L_1 - .L_0)
	.align		4
.L_0:
        /*0004*/ 	.word	index@(gluon_wgmma)
        /*0008*/ 	.word	0x0000005a


	//----- nvinfo : EIATTR_FRAME_SIZE
	.align		4
.L_1:
        /*000c*/ 	.byte	0x04, 0x11
        /*000e*/ 	.short	(.L_3 - .L_2)
	.align		4
.L_2:
        /*0010*/ 	.word	index@(gluon_wgmma)
        /*0014*/ 	.word	0x00000000


	//----- nvinfo : EIATTR_MIN_STACK_SIZE
	.align		4
.L_3:
        /*0018*/ 	.byte	0x04, 0x12
        /*001a*/ 	.short	(.L_5 - .L_4)
	.align		4
.L_4:
        /*001c*/ 	.word	index@(gluon_wgmma)
        /*0020*/ 	.word	0x00000000
.L_5:


//--------------------- .nv.compat                --------------------------
	.section	.nv.compat,"",@"SHT_CUDA_COMPAT_INFO"
	.align	4
        /*0000*/ 	.byte	0x02, 0x09, 0x01, 0x00, 0x02, 0x02, 0x04, 0x00, 0x02, 0x05, 0x05, 0x00, 0x03, 0x07, 0x01, 0x01
        /*0010*/ 	.byte	0x02, 0x03, 0x03, 0x00, 0x02, 0x06, 0x01, 0x00, 0x04, 0x0b, 0x08, 0x00, 0x00, 0x00, 0x00, 0x00
        /*0020*/ 	.byte	0x00, 0x00, 0x00, 0x00


//--------------------- .nv.info.gluon_wgmma      --------------------------
	.section	.nv.info.gluon_wgmma,"",@"SHT_CUDA_INFO"
	.sectionflags	@""
	.align	4


	//----- nvinfo : EIATTR_CUDA_API_VERSION
	.align		4
        /*0000*/ 	.byte	0x04, 0x37
        /*0002*/ 	.short	(.L_7 - .L_6)
.L_6:
        /*0004*/ 	.word	0x00000082


	//----- nvinfo : EIATTR_KPARAM_INFO
	.align		4
.L_7:
        /*0008*/ 	.byte	0x04, 0x17
        /*000a*/ 	.short	(.L_9 - .L_8)
.L_8:
        /*000c*/ 	.word	0x00000000
        /*0010*/ 	.short	0x000a
        /*0012*/ 	.short	0x0048
        /*0014*/ 	.byte	0x00, 0xf4, 0x21, 0x00


	//----- nvinfo : EIATTR_KPARAM_INFO
	.align		4
.L_9:
        /*0018*/ 	.byte	0x04, 0x17
        /*001a*/ 	.short	(.L_11 - .L_10)
.L_10:
        /*001c*/ 	.word	0x00000000
        /*0020*/ 	.short	0x0009
        /*0022*/ 	.short	0x0040
        /*0024*/ 	.byte	0x00, 0xf4, 0x21, 0x00


	//----- nvinfo : EIATTR_KPARAM_INFO
	.align		4
.L_11:
        /*0028*/ 	.byte	0x04, 0x17
        /*002a*/ 	.short	(.L_13 - .L_12)
.L_12:
        /*002c*/ 	.word	0x00000000
        /*0030*/ 	.short	0x0008
        /*0032*/ 	.short	0x0038
        /*0034*/ 	.byte	0x00, 0xf0, 0x21, 0x00


	//----- nvinfo : EIATTR_KPARAM_INFO
	.align		4
.L_13:
        /*0038*/ 	.byte	0x04, 0x17
        /*003a*/ 	.short	(.L_15 - .L_14)
.L_14:
        /*003c*/ 	.word	0x00000000
        /*0040*/ 	.short	0x0007
        /*0042*/ 	.short	0x0030
        /*0044*/ 	.byte	0x00, 0xf0, 0x21, 0x00


	//----- nvinfo : EIATTR_KPARAM_INFO
	.align		4
.L_15:
        /*0048*/ 	.byte	0x04, 0x17
        /*004a*/ 	.short	(.L_17 - .L_16)
.L_16:
        /*004c*/ 	.word	0x00000000
        /*0050*/ 	.short	0x0006
        /*0052*/ 	.short	0x0028
        /*0054*/ 	.byte	0x00, 0xf0, 0x21, 0x00


	//----- nvinfo : EIATTR_KPARAM_INFO
	.align		4
.L_17:
        /*0058*/ 	.byte	0x04, 0x17
        /*005a*/ 	.short	(.L_19 - .L_18)
.L_18:
        /*005c*/ 	.word	0x00000000
        /*0060*/ 	.short	0x0005
        /*0062*/ 	.short	0x0020
        /*0064*/ 	.byte	0x00, 0xf0, 0x11, 0x00


	//----- nvinfo : EIATTR_KPARAM_INFO
	.align		4
.L_19:
        /*0068*/ 	.byte	0x04, 0x17
        /*006a*/ 	.short	(.L_21 - .L_20)
.L_20:
        /*006c*/ 	.word	0x00000000
        /*0070*/ 	.short	0x0004
        /*0072*/ 	.short	0x001c
        /*0074*/ 	.byte	0x00, 0xf0, 0x11, 0x00


	//----- nvinfo : EIATTR_KPARAM_INFO
	.align		4
.L_21:
        /*0078*/ 	.byte	0x04, 0x17
        /*007a*/ 	.short	(.L_23 - .L_22)
.L_22:
        /*007c*/ 	.word	0x00000000
        /*0080*/ 	.short	0x0003
        /*0082*/ 	.short	0x0018
        /*0084*/ 	.byte	0x00, 0xf0, 0x11, 0x00


	//----- nvinfo : EIATTR_KPARAM_INFO
	.align		4
.L_23:
        /*0088*/ 	.byte	0x04, 0x17
        /*008a*/ 	.short	(.L_25 - .L_24)
.L_24:
        /*008c*/ 	.word	0x00000000
        /*0090*/ 	.short	0x0002
        /*0092*/ 	.short	0x0010
        /*0094*/ 	.byte	0x00, 0xf4, 0x21, 0x00


	//----- nvinfo : EIATTR_KPARAM_INFO
	.align		4
.L_25:
        /*0098*/ 	.byte	0x04, 0x17
        /*009a*/ 	.short	(.L_27 - .L_26)
.L_26:
        /*009c*/ 	.word	0x00000000
        /*00a0*/ 	.short	0x0001
        /*00a2*/ 	.short	0x0008
        /*00a4*/ 	.byte	0x00, 0xf4, 0x21, 0x00


	//----- nvinfo : EIATTR_KPARAM_INFO
	.align		4
.L_27:
        /*00a8*/ 	.byte	0x04, 0x17
        /*00aa*/ 	.short	(.L_29 - .L_28)
.L_28:
        /*00ac*/ 	.word	0x00000000
        /*00b0*/ 	.short	0x0000
        /*00b2*/ 	.short	0x0000
        /*00b4*/ 	.byte	0x00, 0xf4, 0x21, 0x00


	//----- nvinfo : EIATTR_SPARSE_MMA_MASK
	.align		4
.L_29:
        /*00b8*/ 	.byte	0x03, 0x50
        /*00ba*/ 	.short	0x0000


	//----- nvinfo : EIATTR_MAXREG_COUNT
	.align		4
        /*00bc*/ 	.byte	0x03, 0x1b
        /*00be*/ 	.short	0x00ff


	//----- nvinfo : EIATTR_NUM_BARRIERS
	.align		4
        /*00c0*/ 	.byte	0x02, 0x4c
        /*00c2*/ 	.byte	0x01
	.zero		1


	//----- nvinfo : EIATTR_MERCURY_ISA_VERSION
	.align		4
        /*00c4*/ 	.byte	0x03, 0x5f
        /*00c6*/ 	.short	0x0101


	//----- nvinfo : EIATTR_INT_WARP_WIDE_INSTR_OFFSETS
	.align		4
        /*00c8*/ 	.byte	0x04, 0x31
        /*00ca*/ 	.short	(.L_31 - .L_30)


	//   ....[0]....
.L_30:
        /*00cc*/ 	.word	0x00001300


	//   ....[1]....
        /*00d0*/ 	.word	0x00001320


	//   ....[2]....
        /*00d4*/ 	.word	0x000013d0


	//   ....[3]....
        /*00d8*/ 	.word	0x000018b0


	//   ....[4]....
        /*00dc*/ 	.word	0x000018c0


	//   ....[5]....
        /*00e0*/ 	.word	0x00001960


	//   ....[6]....
        /*00e4*/ 	.word	0x00001970


	//   ....[7]....
        /*00e8*/ 	.word	0x00001ed0


	//   ....[8]....
        /*00ec*/ 	.word	0x00001ef0


	//----- nvinfo : EIATTR_COOP_GROUP_MASK_REGIDS
	.align		4
.L_31:
        /*00f0*/ 	.byte	0x04, 0x29
        /*00f2*/ 	.short	(.L_33 - .L_32)


	//   ....[0]....
.L_32:
        /*00f4*/ 	.word	0xffffffff


	//   ....[1]....
        /*00f8*/ 	.word	0xffffffff


	//   ....[2]....
        /*00fc*/ 	.word	0xffffffff


	//----- nvinfo : EIATTR_COOP_GROUP_INSTR_OFFSETS
	.align		4
.L_33:
        /*0100*/ 	.byte	0x04, 0x28
        /*0102*/ 	.short	(.L_35 - .L_34)


	//   ....[0]....
.L_34:
        /*0104*/ 	.word	0x00000150


	//   ....[1]....
        /*0108*/ 	.word	0x00000720


	//   ....[2]....
        /*010c*/ 	.word	0x00000cd0


	//----- nvinfo : EIATTR_MBARRIER_INSTR_OFFSETS
	.align		4
.L_35:
        /*0110*/ 	.byte	0x04, 0x39
        /*0112*/ 	.short	(.L_37 - .L_36)


	//   ....[0]....
.L_36:
        /*0114*/ 	.word	0x00001470
        /*0118*/ 	.word	0x000000ff
        /*011c*/ 	.word	0x00018000
        /*0120*/ 	.short	0x0100
        /*0122*/ 	.byte	0x07
	.zero		1


	//   ....[1]....
        /*0124*/ 	.word	0x000015b0
        /*0128*/ 	.word	0x000000ff
        /*012c*/ 	.word	0x00018008
        /*0130*/ 	.short	0x0100
        /*0132*/ 	.byte	0x07
	.zero		1


	//   ....[2]....
        /*0134*/ 	.word	0x00001a10
        /*0138*/ 	.word	0x000000ff
        /*013c*/ 	.word	0x00018000
        /*0140*/ 	.short	0x010a
        /*0142*/ 	.byte	0x1c
	.zero		1


	//   ....[3]....
        /*0144*/ 	.word	0x00001e30
        /*0148*/ 	.word	0x000000ff
        /*014c*/ 	.word	0x00018000
        /*0150*/ 	.short	0x0108
        /*0152*/ 	.byte	0x07
	.zero		1


	//   ....[4]....
        /*0154*/ 	.word	0x00001f90
        /*0158*/ 	.word	0x000000ff
        /*015c*/ 	.word	0x00018008
        /*0160*/ 	.short	0x0108
        /*0162*/ 	.byte	0x07
	.zero		1


	//   ....[5]....
        /*0164*/ 	.word	0x000021c0
        /*0168*/ 	.word	0x000000ff
        /*016c*/ 	.word	0x00018000
        /*0170*/ 	.short	0x010a
        /*0172*/ 	.byte	0x1c
	.zero		1


	//----- nvinfo : EIATTR_NUM_MBARRIERS
	.align		4
.L_37:
        /*0174*/ 	.byte	0x03, 0x38
        /*0176*/ 	.short	0x0002


	//----- nvinfo : EIATTR_EXIT_INSTR_OFFSETS
	.align		4
        /*0178*/ 	.byte	0x04, 0x1c
        /*017a*/ 	.short	(.L_39 - .L_38)


	//   ....[0]....
.L_38:
        /*017c*/ 	.word	0x000021b0


	//----- nvinfo : EIATTR_REQNTID
	.align		4
.L_39:
        /*0180*/ 	.byte	0x04, 0x10
        /*0182*/ 	.short	(.L_41 - .L_40)
.L_40:
        /*0184*/ 	.word	0x00000080
        /*0188*/ 	.word	0x00000001
        /*018c*/ 	.word	0x00000001


	//----- nvinfo : EIATTR_CRS_STACK_SIZE
	.align		4
.L_41:
        /*0190*/ 	.byte	0x04, 0x1e
        /*0192*/ 	.short	(.L_43 - .L_42)
.L_42:
        /*0194*/ 	.word	0x00000000


	//----- nvinfo : EIATTR_CBANK_PARAM_SIZE
	.align		4
.L_43:
        /*0198*/ 	.byte	0x03, 0x19
        /*019a*/ 	.short	0x0050


	//----- nvinfo : EIATTR_PARAM_CBANK
	.align		4
        /*019c*/ 	.byte	0x04, 0x0a
        /*019e*/ 	.short	(.L_45 - .L_44)
	.align		4
.L_44:
        /*01a0*/ 	.word	index@(.nv.constant0.gluon_wgmma)
        /*01a4*/ 	.short	0x0210
        /*01a6*/ 	.short	0x0050


	//----- nvinfo : EIATTR_SW_WAR
	.align		4
.L_45:
        /*01a8*/ 	.byte	0x04, 0x36
        /*01aa*/ 	.short	(.L_47 - .L_46)
.L_46:
        /*01ac*/ 	.word	0x00000008
.L_47:


//--------------------- .nv.callgraph             --------------------------
	.section	.nv.callgraph,"",@"SHT_CUDA_CALLGRAPH"
	.align	4
	.sectionentsize	8
	.align		4
        /*0000*/ 	.word	0x00000000
	.align		4
        /*0004*/ 	.word	0xffffffff
	.align		4
        /*0008*/ 	.word	0x00000000
	.align		4
        /*000c*/ 	.word	0xfffffffe
	.align		4
        /*0010*/ 	.word	0x00000000
	.align		4
        /*0014*/ 	.word	0xfffffffd
	.align		4
        /*0018*/ 	.word	0x00000000
	.align		4
        /*001c*/ 	.word	0xfffffffc


//--------------------- .text.gluon_wgmma         --------------------------
	.section	.text.gluon_wgmma,"ax",@progbits
	.align	128
        .global         gluon_wgmma
        .type           gluon_wgmma,@function
        .size           gluon_wgmma,(.L_x_52 - gluon_wgmma)
        .other          gluon_wgmma,@"STO_CUDA_ENTRY STV_DEFAULT"
gluon_wgmma:
.text.gluon_wgmma:
[----:B------:R-:W-:Y:S01]  /*0000*/  LDC R1, c[0x0][0x28] ;  /* 0x00000a00ff017b82 */ /* 0x000fe20000000800 */
[----:B------:R-:W1:Y:S07]  /*0010*/  S2R R0, SR_TID.X ;  /* 0x0000000000007919 */ /* 0x000e6e0000002100 */
[----:B------:R-:W2:Y:S01]  /*0020*/  S2UR UR4, SR_CgaCtaId ;  /* 0x00000000000479c3 */ /* 0x000ea20000008800 */
[----:B------:R-:W-:Y:S01]  /*0030*/  UMOV UR7, 0x400 ;  /* 0x0000040000077882 */ /* 0x000fe20000000000 */
[----:B------:R-:W-:Y:S01]  /*0040*/  ULDC UR6, c[0x0][0xc] ;  /* 0x0000030000067ab9 */ /* 0x000fe20000000800 */
[----:B------:R-:W-:Y:S01]  /*0050*/  ULDC.64 UR16, c[0x0][0x250] ;  /* 0x0000940000107ab9 */ /* 0x000fe20000000a00 */
[----:B------:R-:W-:Y:S04]  /*0060*/  BSSY B0, `(.L_x_0) ;  /* 0x000001e000007945 */ /* 0x000fe80003800000 */
[----:B------:R-:W3:Y:S08]  /*0070*/  LDC R3, c[0x0][0x228] ;  /* 0x00008a00ff037b82 */ /* 0x000ef00000000800 */
[----:B------:R-:W4:Y:S08]  /*0080*/  LDC R10, c[0x0][0x230] ;  /* 0x00008c00ff0a7b82 */ /* 0x000f300000000800 */
[----:B------:R-:W-:Y:S01]  /*0090*/  S2UR UR32, SR_CTAID.Y ;  /* 0x00000000002079c3 */ /* 0x000fe20000002600 */
[----:B--2---:R-:W-:-:S03]  /*00a0*/  ULEA UR7, UR4, UR7, 0x18 ;  /* 0x0000000704077291 */ /* 0x004fc6000f8ec03f */
[----:B------:R-:W-:Y:S01]  /*00b0*/  ULDC UR4, c[0x0][0x10] ;  /* 0x0000040000047ab9 */ /* 0x000fe20000000800 */
[----:B-1----:R-:W-:-:S03]  /*00c0*/  LOP3.LUT R2, R0, 0x7f, RZ, 0xc0, !PT ;  /* 0x0000007f00027812 */ /* 0x002fc600078ec0ff */
[----:B------:R-:W1:Y:S01]  /*00d0*/  S2UR UR5, SR_CTAID.Z ;  /* 0x00000000000579c3 */ /* 0x000e620000002700 */
[----:B---3--:R-:W-:Y:S01]  /*00e0*/  VIADD R3, R3, 0xffffffff ;  /* 0xffffffff03037836 */ /* 0x008fe20000000000 */
[C---:B------:R-:W-:Y:S02]  /*00f0*/  ISETP.GE.U32.AND P0, PT, R2.reuse, 0x20, PT ;  /* 0x000000200200780c */ /* 0x040fe40003f06070 */
[C---:B------:R-:W-:Y:S02]  /*0100*/  ISETP.NE.U32.AND P2, PT, R2.reuse, RZ, PT ;  /* 0x000000ff0200720c */ /* 0x040fe40003f45070 */
[----:B------:R-:W-:Y:S02]  /*0110*/  LEA R12, R2, UR7, 0x2 ;  /* 0x00000007020c7c11 */ /* 0x000fe4000f8e10ff */
[----:B------:R-:W2:Y:S01]  /*0120*/  S2UR UR33, SR_CTAID.X ;  /* 0x00000000002179c3 */ /* 0x000ea20000002500 */
[----:B----4-:R-:W-:-:S06]  /*0130*/  VIADD R11, R10, 0xffffffff ;  /* 0xffffffff0a0b7836 */ /* 0x010fcc0000000000 */
[----:B------:R3:W-:Y:S01]  /*0140*/  @!P0 STS [R12], RZ ;  /* 0x000000ff0c008388 */ /* 0x0007e20000000800 */
[----:B------:R-:W-:-:S03]  /*0150*/  NOP ;  /* 0x0000000000007918 */ /* 0x000fc60000000000 */
[----:B------:R3:W-:Y:S01]  /*0160*/  @!P2 STS [UR7+0x24], R3 ;  /* 0x00002403ff00a988 */ /* 0x0007e20008000807 */
[----:B-1----:R-:W-:-:S03]  /*0170*/  UIMAD UR4, UR5, UR4, UR32 ;  /* 0x00000004050472a4 */ /* 0x002fc6000f8e0220 */
[----:B------:R3:W-:Y:S01]  /*0180*/  @!P2 STS [UR7+0x20], R11 ;  /* 0x0000200bff00a988 */ /* 0x0007e20008000807 */
[----:B--2---:R-:W-:-:S04]  /*0190*/  UIMAD UR4, UR4, UR6, UR33 ;  /* 0x00000006040472a4 */ /* 0x004fc8000f8e0221 */
[----:B------:R-:W-:-:S04]  /*01a0*/  UIMAD UR4, UR4, 0x180, URZ ;  /* 0x00000180040478a4 */ /* 0x000fc8000f8e023f */
[----:B------:R-:W-:-:S04]  /*01b0*/  UIADD3 UR12, UP0, UR4, UR16, URZ ;  /* 0x00000010040c7290 */ /* 0x000fc8000ff1e03f */
[----:B------:R-:W-:Y:S01]  /*01c0*/  ULEA.HI.X.SX32 UR13, UR4, UR17, 0x1, UP0 ;  /* 0x00000011040d7291 */ /* 0x000fe200080f0e3f */
[----:B---3--:R-:W-:Y:S11]  /*01d0*/  @P2 BRA `(.L_x_1) ;  /* 0x0000000000182947 */ /* 0x008ff60003800000 */
[----:B------:R-:W1:Y:S01]  /*01e0*/  LDS R4, [UR7+0x8] ;  /* 0x00000807ff047984 */ /* 0x000e620008000800 */
[----:B------:R-:W2:Y:S01]  /*01f0*/  LDC.64 R6, c[0x0][0x210] ;  /* 0x00008400ff067b82 */ /* 0x000ea20000000a00 */
[----:B------:R-:W-:Y:S02]  /*0200*/  IMAD.MOV.U32 R5, RZ, RZ, 0x70 ;  /* 0x00000070ff057424 */ /* 0x000fe400078e00ff */
[----:B--2---:R2:W-:Y:S03]  /*0210*/  STS.64 [UR7], R6 ;  /* 0x00000006ff007988 */ /* 0x0045e60008000a07 */
[----:B-1----:R-:W-:-:S05]  /*0220*/  LOP3.LUT R4, R4, 0x10, R5, 0xd8, !PT ;  /* 0x0000001004047812 */ /* 0x002fca00078ed805 */
[----:B------:R2:W-:Y:S02]  /*0230*/  STS [UR7+0x8], R4 ;  /* 0x00000804ff007988 */ /* 0x0005e40008000807 */
.L_x_1:
[----:B------:R-:W-:Y:S05]  /*0240*/  BSYNC B0 ;  /* 0x0000000000007941 */ /* 0x000fea0003800000 */
.L_x_0:
[----:B------:R-:W-:Y:S04]  /*0250*/  BSSY B0, `(.L_x_2) ;  /* 0x000000a000007945 */ /* 0x000fe80003800000 */
[----:B------:R-:W-:Y:S05]  /*0260*/  @P2 BRA `(.L_x_3) ;  /* 0x0000000000202947 */ /* 0x000fea0003800000 */
[----:B--2---:R-:W1:Y:S01]  /*0270*/  LDS R4, [UR7+0x34] ;  /* 0x00003407ff047984 */ /* 0x004e620008000800 */
[----:B------:R-:W-:Y:S02]  /*0280*/  IMAD.MOV.U32 R5, RZ, RZ, 0x3f000000 ;  /* 0x3f000000ff057424 */ /* 0x000fe400078e00ff */
[----:B------:R-:W-:Y:S01]  /*0290*/  @!P2 IMAD.MOV.U32 R6, RZ, RZ, 0x3f ;  /* 0x0000003fff06a424 */ /* 0x000fe200078e00ff */
[----:B------:R-:W2:Y:S02]  /*02a0*/  @!P2 LDS R7, [UR7+0x38] ;  /* 0x00003807ff07a984 */ /* 0x000ea40008000800 */
[----:B-1----:R-:W-:Y:S02]  /*02b0*/  LOP3.LUT R4, R4, 0xff000000, R5, 0xb8, !PT ;  /* 0xff00000004047812 */ /* 0x002fe400078eb805 */
[----:B--2---:R-:W-:-:S03]  /*02c0*/  @!P2 LOP3.LUT R5, R7, 0xff, R6, 0xb8, !PT ;  /* 0x000000ff0705a812 */ /* 0x004fc600078eb806 */
[----:B------:R1:W-:Y:S04]  /*02d0*/  STS [UR7+0x34], R4 ;  /* 0x00003404ff007988 */ /* 0x0003e80008000807 */
[----:B------:R1:W-:Y:S02]  /*02e0*/  @!P2 STS [UR7+0x38], R5 ;  /* 0x00003805ff00a988 */ /* 0x0003e40008000807 */
.L_x_3:
[----:B------:R-:W-:Y:S05]  /*02f0*/  BSYNC B0 ;  /* 0x0000000000007941 */ /* 0x000fea0003800000 */
.L_x_2:
[----:B------:R-:W-:Y:S04]  /*0300*/  BSSY B0, `(.L_x_4) ;  /* 0x000000e000007945 */ /* 0x000fe80003800000 */
[----:B------:R-:W-:Y:S05]  /*0310*/  @P2 BRA `(.L_x_5) ;  /* 0x0000000000302947 */ /* 0x000fea0003800000 */
[----:B-1----:R-:W1:Y:S01]  /*0320*/  LDS R5, [UR7+0x34] ;  /* 0x00003407ff057984 */ /* 0x002e620008000800 */
[----:B--2---:R-:W2:Y:S03]  /*0330*/  LDC.64 R6, c[0x0][0x238] ;  /* 0x00008e00ff067b82 */ /* 0x004ea60000000a00 */
[----:B------:R-:W3:Y:S01]  /*0340*/  LDS R4, [UR7+0x1c] ;  /* 0x00001c07ff047984 */ /* 0x000ee20008000800 */
[C---:B--2---:R-:W-:Y:S01]  /*0350*/  SHF.L.U64.HI R7, R6.reuse, 0x1, R7 ;  /* 0x0000000106077819 */ /* 0x044fe20000010207 */
[----:B------:R-:W-:-:S03]  /*0360*/  IMAD.SHL.U32 R6, R6, 0x2, RZ ;  /* 0x0000000206067824 */ /* 0x000fc600078e00ff */
[--C-:B------:R-:W-:Y:S02]  /*0370*/  SHF.R.U32.HI R9, RZ, 0x4, R7.reuse ;  /* 0x00000004ff097819 */ /* 0x100fe40000011607 */
[----:B------:R-:W-:-:S05]  /*0380*/  SHF.R.U64 R6, R6, 0x4, R7 ;  /* 0x0000000406067819 */ /* 0x000fca0000001207 */
[----:B------:R4:W-:Y:S01]  /*0390*/  STS [UR7+0xc], R6 ;  /* 0x00000c06ff007988 */ /* 0x0009e20008000807 */
[----:B-1----:R-:W-:Y:S02]  /*03a0*/  LOP3.LUT R5, R5, 0x7, RZ, 0xb8, !PT ;  /* 0x0000000705057812 */ /* 0x002fe400078eb8ff */
[----:B---3--:R-:W-:-:S03]  /*03b0*/  LOP3.LUT R4, R4, 0xf, R9, 0xb8, !PT ;  /* 0x0000000f04047812 */ /* 0x008fc600078eb809 */
[----:B------:R4:W-:Y:S04]  /*03c0*/  STS [UR7+0x34], R5 ;  /* 0x00003405ff007988 */ /* 0x0009e80008000807 */
[----:B------:R4:W-:Y:S02]  /*03d0*/  STS [UR7+0x1c], R4 ;  /* 0x00001c04ff007988 */ /* 0x0009e40008000807 */
.L_x_5:
[----:B------:R-:W-:Y:S05]  /*03e0*/  BSYNC B0 ;  /* 0x0000000000007941 */ /* 0x000fea0003800000 */
.L_x_4:
[----:B------:R-:W-:Y:S04]  /*03f0*/  BSSY B1, `(.L_x_6) ;  /* 0x000001b000017945 */ /* 0x000fe80003800000 */
[----:B------:R-:W-:Y:S01]  /*0400*/  BSSY B0, `(.L_x_7) ;  /* 0x0000016000007945 */ /* 0x000fe20003800000 */
[----:B--2---:R-:W-:-:S03]  /*0410*/  IMAD.MOV.U32 R7, RZ, RZ, RZ ;  /* 0x000000ffff077224 */ /* 0x004fc600078e00ff */
[----:B------:R-:W-:Y:S05]  /*0420*/  @P2 BRA `(.L_x_8) ;  /* 0x0000000000202947 */ /* 0x000fea0003800000 */
[----:B-1--4-:R-:W1:Y:S02]  /*0430*/  LDS R4, [UR7+0x34] ;  /* 0x00003407ff047984 */ /* 0x012e640008000800 */
[----:B-1----:R-:W-:-:S05]  /*0440*/  LOP3.LUT R4, R4, 0x38, RZ, 0xb8, !PT ;  /* 0x0000003804047812 */ /* 0x002fca00078eb8ff */
[----:B------:R1:W-:Y:S01]  /*0450*/  STS [UR7+0x34], R4 ;  /* 0x00003404ff007988 */ /* 0x0003e20008000807 */
[----:B------:R-:W-:Y:S05]  /*0460*/  @P2 BRA `(.L_x_9) ;  /* 0x0000000000202947 */ /* 0x000fea0003800000 */
[----:B-1----:R-:W1:Y:S01]  /*0470*/  LDS R4, [UR7+0x8] ;  /* 0x00000807ff047984 */ /* 0x002e620008000800 */
[----:B------:R-:W-:-:S05]  /*0480*/  IMAD.MOV.U32 R5, RZ, RZ, 0x780 ;  /* 0x00000780ff057424 */ /* 0x000fca00078e00ff */
[----:B-1----:R-:W-:-:S05]  /*0490*/  LOP3.LUT R4, R4, 0x300, R5, 0xd8, !PT ;  /* 0x0000030004047812 */ /* 0x002fca00078ed805 */
[----:B------:R2:W-:Y:S02]  /*04a0*/  STS [UR7+0x8], R4 ;  /* 0x00000804ff007988 */ /* 0x0005e40008000807 */
.L_x_8:
[----:B------:R-:W-:Y:S05]  /*04b0*/  @P2 BRA `(.L_x_10) ;  /* 0x0000000000282947 */ /* 0x000fea0003800000 */
[----:B-12-4-:R-:W1:Y:S02]  /*04c0*/  LDS R4, [UR7+0x8] ;  /* 0x00000807ff047984 */ /* 0x016e640008000800 */
[----:B-1----:R-:W-:-:S05]  /*04d0*/  LOP3.LUT R4, R4, 0x1800, RZ, 0xb8, !PT ;  /* 0x0000180004047812 */ /* 0x002fca00078eb8ff */
[----:B------:R2:W-:Y:S02]  /*04e0*/  STS [UR7+0x8], R4 ;  /* 0x00000804ff007988 */ /* 0x0005e40008000807 */
.L_x_9:
[----:B------:R-:W-:Y:S05]  /*04f0*/  @P2 BREAK B0 ;  /* 0x0000000000002942 */ /* 0x000fea0003800000 */
[----:B------:R-:W-:Y:S05]  /*0500*/  @P2 BRA `(.L_x_11) ;  /* 0x0000000000242947 */ /* 0x000fea0003800000 */
[----:B------:R-:W3:Y:S01]  /*0510*/  LDS R5, [UR7+0x8] ;  /* 0x00000807ff057984 */ /* 0x000ee20008000800 */
[----:B-12---:R-:W-:-:S05]  /*0520*/  IMAD.MOV.U32 R4, RZ, RZ, 0x6000 ;  /* 0x00006000ff047424 */ /* 0x006fca00078e00ff */
[----:B---3--:R-:W-:-:S04]  /*0530*/  LOP3.LUT R4, R5, 0x6000, R4, 0xd8, !PT ;  /* 0x0000600005047812 */ /* 0x008fc800078ed804 */
[----:B------:R-:W-:-:S05]  /*0540*/  LOP3.LUT R4, R4, 0x400000, RZ, 0xb8, !PT ;  /* 0x0040000004047812 */ /* 0x000fca00078eb8ff */
[----:B------:R3:W-:Y:S02]  /*0550*/  STS [UR7+0x8], R4 ;  /* 0x00000804ff007988 */ /* 0x0007e40008000807 */
.L_x_10:
[----:B------:R-:W-:Y:S05]  /*0560*/  BSYNC B0 ;  /* 0x0000000000007941 */ /* 0x000fea0003800000 */
.L_x_7:
[----:B-1234-:R-:W1:Y:S02]  /*0570*/  @!P2 LDS R4, [UR7+0x8] ;  /* 0x00000807ff04a984 */ /* 0x01ee640008000800 */
[----:B-1----:R-:W-:-:S05]  /*0580*/  @!P2 LOP3.LUT R4, R4, 0x8000, RZ, 0xb8, !PT ;  /* 0x000080000404a812 */ /* 0x002fca00078eb8ff */
[----:B------:R3:W-:Y:S02]  /*0590*/  @!P2 STS [UR7+0x8], R4 ;  /* 0x00000804ff00a988 */ /* 0x0007e40008000807 */
.L_x_11:
[----:B------:R-:W-:Y:S05]  /*05a0*/  BSYNC B1 ;  /* 0x0000000000017941 */ /* 0x000fea0003800000 */
.L_x_6:
[----:B------:R-:W-:Y:S05]  /*05b0*/  WARPSYNC.ALL ;  /* 0x0000000000007948 */ /* 0x000fea0003800000 */
[----:B------:R-:W4:Y:S02]  /*05c0*/  LDC R6, c[0x0][0x22c] ;  /* 0x00008b00ff067b82 */ /* 0x000f240000000800 */
[----:B----4-:R-:W-:Y:S01]  /*05d0*/  VIADD R6, R6, 0xffffffff ;  /* 0xffffffff06067836 */ /* 0x010fe20000000000 */
[----:B------:R-:W-:Y:S06]  /*05e0*/  @P0 BRA `(.L_x_12) ;  /* 0x0000000000280947 */ /* 0x000fec0003800000 */
[----:B-123--:R-:W1:Y:S01]  /*05f0*/  S2R R4, SR_LANEID ;  /* 0x0000000000047919 */ /* 0x00ee620000000000 */
[----:B------:R-:W-:Y:S05]  /*0600*/  WARPSYNC.ALL ;  /* 0x0000000000007948 */ /* 0x000fea0003800000 */
[----:B-1----:R-:W-:-:S05]  /*0610*/  IMAD.SHL.U32 R8, R4, 0x4, RZ ;  /* 0x0000000404087824 */ /* 0x002fca00078e00ff */
[----:B------:R-:W1:Y:S01]  /*0620*/  LDS R9, [R8+UR7] ;  /* 0x0000000708097984 */ /* 0x000e620008000800 */
[----:B------:R-:W-:-:S05]  /*0630*/  IADD3 R4, P1, R8, UR12, RZ ;  /* 0x0000000c08047c10 */ /* 0x000fca000ff3e0ff */
[----:B------:R-:W-:-:S05]  /*0640*/  IMAD.X R5, RZ, RZ, UR13, P1 ;  /* 0x0000000dff057e24 */ /* 0x000fca00088e06ff */
[----:B-1----:R4:W5:Y:S01]  /*0650*/  ATOMG.E.EXCH.STRONG.GPU PT, RZ, [R4], R9 ;  /* 0x0000000904ff73a8 */ /* 0x00296200041ee100 */
[----:B------:R-:W-:-:S04]  /*0660*/  DEPBAR {5,4,3,2,1,0} ;  /* 0x0000003f0000791a */ /* 0x000fc80000000000 */
[----:B------:R4:W-:Y:S01]  /*0670*/  UTMACCTL.IV [UR12] ;  /* 0x000000000c0079b9 */ /* 0x0009e20008000000 */
[----:B------:R-:W-:Y:S01]  /*0680*/  NOP ;  /* 0x0000000000007918 */ /* 0x000fe20000000000 */
.L_x_12:
[----:B------:R-:W-:Y:S05]  /*0690*/  @P0 BRA `(.L_x_13) ;  /* 0x00000000000c0947 */ /* 0x000fea0003800000 */
[----:B------:R0:W-:Y:S01]  /*06a0*/  UTMACMDFLUSH ;  /* 0x00000000000079b7 */ /* 0x0001e20000000000 */
[----:B------:R-:W-:Y:S05]  /*06b0*/  @P0 BRA `(.L_x_13) ;  /* 0x0000000000040947 */ /* 0x000fea0003800000 */
[----:B------:R-:W-:-:S04]  /*06c0*/  DEPBAR.LE SB0, 0x0 ;  /* 0x000080000000791a */ /* 0x000fc80000000000 */
.L_x_13:
[----:B------:R-:W-:Y:S05]  /*06d0*/  WARPSYNC.ALL ;  /* 0x0000000000007948 */ /* 0x000fea0003800000 */
[----:B-----5:R-:W-:Y:S06]  /*06e0*/  BAR.SYNC.DEFER_BLOCKING 0x0 ;  /* 0x0000000000007b1d */ /* 0x020fec0000010000 */
[----:B------:R-:W-:Y:S02]  /*06f0*/  BSSY B1, `(.L_x_14) ;  /* 0x000000b000017945 */ /* 0x000fe40003800000 */
[----:B------:R-:W-:Y:S06]  /*0700*/  BAR.SYNC.DEFER_BLOCKING 0x0 ;  /* 0x0000000000007b1d */ /* 0x000fec0000010000 */
[----:B------:R5:W-:Y:S01]  /*0710*/  @!P0 STS [R12], RZ ;  /* 0x000000ff0c008388 */ /* 0x000be20000000800 */
[----:B------:R-:W-:Y:S01]  /*0720*/  NOP ;  /* 0x0000000000007918 */ /* 0x000fe20000000000 */
[----:B------:R-:W-:Y:S05]  /*0730*/  @P2 BRA `(.L_x_15) ;  /* 0x0000000000182947 */ /* 0x000fea0003800000 */
[----:B-1234-:R-:W1:Y:S01]  /*0740*/  LDS R4, [UR7+0x8] ;  /* 0x00000807ff047984 */ /* 0x01ee620008000800 */
[----:B------:R-:W2:Y:S01]  /*0750*/  LDC.64 R8, c[0x0][0x218] ;  /* 0x00008600ff087b82 */ /* 0x000ea20000000a00 */
[----:B------:R-:W-:Y:S02]  /*0760*/  IMAD.MOV.U32 R5, RZ, RZ, 0x70 ;  /* 0x00000070ff057424 */ /* 0x000fe400078e00ff */
[----:B--2---:R2:W-:Y:S03]  /*0770*/  STS.64 [UR7], R8 ;  /* 0x00000008ff007988 */ /* 0x0045e60008000a07 */
[----:B-1----:R-:W-:-:S05]  /*0780*/  LOP3.LUT R4, R4, 0x10, R5, 0xd8, !PT ;  /* 0x0000001004047812 */ /* 0x002fca00078ed805 */
[----:B------:R2:W-:Y:S02]  /*0790*/  STS [UR7+0x8], R4 ;  /* 0x00000804ff007988 */ /* 0x0005e40008000807 */
.L_x_15:
[----:B----4-:R-:W-:Y:S05]  /*07a0*/  BSYNC B1 ;  /* 0x0000000000017941 */ /* 0x010fea0003800000 */
.L_x_14:
[----:B------:R-:W-:Y:S04]  /*07b0*/  BSSY B1, `(.L_x_16) ;  /* 0x000000a000017945 */ /* 0x000fe80003800000 */
[----:B------:R-:W-:Y:S05]  /*07c0*/  @P2 BRA `(.L_x_17) ;  /* 0x0000000000202947 */ /* 0x000fea0003800000 */
[----:B-123--:R-:W1:Y:S01]  /*07d0*/  LDS R4, [UR7+0x34] ;  /* 0x00003407ff047984 */ /* 0x00ee620008000800 */
[----:B------:R-:W-:Y:S02]  /*07e0*/  IMAD.MOV.U32 R9, RZ, RZ, 0x3f000000 ;  /* 0x3f000000ff097424 */ /* 0x000fe400078e00ff */
[----:B------:R-:W-:Y:S01]  /*07f0*/  @!P2 IMAD.MOV.U32 R5, RZ, RZ, 0x7f ;  /* 0x0000007fff05a424 */ /* 0x000fe200078e00ff */
[----:B------:R-:W2:Y:S02]  /*0800*/  @!P2 LDS R8, [UR7+0x38] ;  /* 0x00003807ff08a984 */ /* 0x000ea40008000800 */
[----:B-1----:R-:W-:Y:S02]  /*0810*/  LOP3.LUT R4, R4, 0xff000000, R9, 0xb8, !PT ;  /* 0xff00000004047812 */ /* 0x002fe400078eb809 */
[----:B--2---:R-:W-:-:S03]  /*0820*/  @!P2 LOP3.LUT R5, R8, 0xff, R5, 0xb8, !PT ;  /* 0x000000ff0805a812 */ /* 0x004fc600078eb805 */
[----:B------:R4:W-:Y:S04]  /*0830*/  STS [UR7+0x34], R4 ;  /* 0x00003404ff007988 */ /* 0x0009e80008000807 */
[----:B------:R4:W-:Y:S02]  /*0840*/  @!P2 STS [UR7+0x38], R5 ;  /* 0x00003805ff00a988 */ /* 0x0009e40008000807 */
.L_x_17:
[----:B------:R-:W-:Y:S05]  /*0850*/  BSYNC B1 ;  /* 0x0000000000017941 */ /* 0x000fea0003800000 */
.L_x_16:
[----:B------:R-:W-:Y:S04]  /*0860*/  BSSY B1, `(.L_x_18) ;  /* 0x0000004000017945 */ /* 0x000fe80003800000 */
[----:B------:R-:W-:Y:S05]  /*0870*/  @P2 BRA `(.L_x_19) ;  /* 0x0000000000082947 */ /* 0x000fea0003800000 */
[----:B------:R1:W-:Y:S04]  /*0880*/  STS [UR7+0x24], R11 ;  /* 0x0000240bff007988 */ /* 0x0003e80008000807 */
[----:B------:R1:W-:Y:S02]  /*0890*/  STS [UR7+0x20], R6 ;  /* 0x00002006ff007988 */ /* 0x0003e40008000807 */
.L_x_19:
[----:B------:R-:W-:Y:S05]  /*08a0*/  BSYNC B1 ;  /* 0x0000000000017941 */ /* 0x000fea0003800000 */
.L_x_18:
[----:B------:R-:W-:Y:S04]  /*08b0*/  BSSY B1, `(.L_x_20) ;  /* 0x000000e000017945 */ /* 0x000fe80003800000 */
[----:B------:R-:W-:Y:S05]  /*08c0*/  @P2 BRA `(.L_x_21) ;  /* 0x0000000000302947 */ /* 0x000fea0003800000 */
[----:B----4-:R-:W4:Y:S01]  /*08d0*/  LDS R5, [UR7+0x34] ;  /* 0x00003407ff057984 */ /* 0x010f220008000800 */
[----:B--2---:R-:W2:Y:S03]  /*08e0*/  LDC.64 R8, c[0x0][0x240] ;  /* 0x00009000ff087b82 */ /* 0x004ea60000000a00 */
[----:B-1-3--:R-:W1:Y:S01]  /*08f0*/  LDS R4, [UR7+0x1c] ;  /* 0x00001c07ff047984 */ /* 0x00ae620008000800 */
[C---:B--2---:R-:W-:Y:S01]  /*0900*/  SHF.L.U64.HI R9, R8.reuse, 0x1, R9 ;  /* 0x0000000108097819 */ /* 0x044fe20000010209 */
[----:B------:R-:W-:-:S03]  /*0910*/  IMAD.SHL.U32 R8, R8, 0x2, RZ ;  /* 0x0000000208087824 */ /* 0x000fc600078e00ff */
[--C-:B------:R-:W-:Y:S02]  /*0920*/  SHF.R.U32.HI R11, RZ, 0x4, R9.reuse ;  /* 0x00000004ff0b7819 */ /* 0x100fe40000011609 */
[----:B------:R-:W-:-:S05]  /*0930*/  SHF.R.U64 R8, R8, 0x4, R9 ;  /* 0x0000000408087819 */ /* 0x000fca0000001209 */
[----:B------:R2:W-:Y:S01]  /*0940*/  STS [UR7+0xc], R8 ;  /* 0x00000c08ff007988 */ /* 0x0005e20008000807 */
[----:B----4-:R-:W-:Y:S02]  /*0950*/  LOP3.LUT R5, R5, 0x7, RZ, 0xb8, !PT ;  /* 0x0000000705057812 */ /* 0x010fe400078eb8ff */
[----:B-1----:R-:W-:-:S03]  /*0960*/  LOP3.LUT R4, R4, 0xf, R11, 0xb8, !PT ;  /* 0x0000000f04047812 */ /* 0x002fc600078eb80b */
[----:B------:R2:W-:Y:S04]  /*0970*/  STS [UR7+0x34], R5 ;  /* 0x00003405ff007988 */ /* 0x0005e80008000807 */
[----:B------:R2:W-:Y:S02]  /*0980*/  STS [UR7+0x1c], R4 ;  /* 0x00001c04ff007988 */ /* 0x0005e40008000807 */
.L_x_21:
[----:B------:R-:W-:Y:S05]  /*0990*/  BSYNC B1 ;  /* 0x0000000000017941 */ /* 0x000fea0003800000 */
.L_x_20:
[----:B------:R-:W-:Y:S04]  /*09a0*/  BSSY B2, `(.L_x_22) ;  /* 0x000001a000027945 */ /* 0x000fe80003800000 */
[----:B------:R-:W-:Y:S04]  /*09b0*/  BSSY B1, `(.L_x_23) ;  /* 0x0000015000017945 */ /* 0x000fe80003800000 */
[----:B------:R-:W-:Y:S05]  /*09c0*/  @P2 BRA `(.L_x_24) ;  /* 0x0000000000202947 */ /* 0x000fea0003800000 */
[----:B-1234-:R-:W1:Y:S02]  /*09d0*/  LDS R4, [UR7+0x34] ;  /* 0x00003407ff047984 */ /* 0x01ee640008000800 */
[----:B-1----:R-:W-:-:S05]  /*09e0*/  LOP3.LUT R4, R4, 0x38, RZ, 0xb8, !PT ;  /* 0x0000003804047812 */ /* 0x002fca00078eb8ff */
[----:B------:R1:W-:Y:S01]  /*09f0*/  STS [UR7+0x34], R4 ;  /* 0x00003404ff007988 */ /* 0x0003e20008000807 */
[----:B------:R-:W-:Y:S05]  /*0a00*/  @P2 BRA `(.L_x_25) ;  /* 0x0000000000202947 */ /* 0x000fea0003800000 */
[----:B-1----:R-:W1:Y:S01]  /*0a10*/  LDS R4, [UR7+0x8] ;  /* 0x00000807ff047984 */ /* 0x002e620008000800 */
[----:B------:R-:W-:-:S05]  /*0a20*/  IMAD.MOV.U32 R5, RZ, RZ, 0x780 ;  /* 0x00000780ff057424 */ /* 0x000fca00078e00ff */
[----:B-1----:R-:W-:-:S05]  /*0a30*/  LOP3.LUT R4, R4, 0x300, R5, 0xd8, !PT ;  /* 0x0000030004047812 */ /* 0x002fca00078ed805 */
[----:B------:R1:W-:Y:S02]  /*0a40*/  STS [UR7+0x8], R4 ;  /* 0x00000804ff007988 */ /* 0x0003e40008000807 */
.L_x_24:
[----:B------:R-:W-:Y:S05]  /*0a50*/  @P2 BRA `(.L_x_26) ;  /* 0x0000000000282947 */ /* 0x000fea0003800000 */
[----:B-1234-:R-:W1:Y:S02]  /*0a60*/  LDS R4, [UR7+0x8] ;  /* 0x00000807ff047984 */ /* 0x01ee640008000800 */
[----:B-1----:R-:W-:-:S05]  /*0a70*/  LOP3.LUT R4, R4, 0x1800, RZ, 0xb8, !PT ;  /* 0x0000180004047812 */ /* 0x002fca00078eb8ff */
[----:B------:R2:W-:Y:S02]  /*0a80*/  STS [UR7+0x8], R4 ;  /* 0x00000804ff007988 */ /* 0x0005e40008000807 */
.L_x_25:
[----:B------:R-:W-:Y:S05]  /*0a90*/  @P2 BREAK B1 ;  /* 0x0000000000012942 */ /* 0x000fea0003800000 */
[----:B------:R-:W-:Y:S05]  /*0aa0*/  @P2 BRA `(.L_x_27) ;  /* 0x0000000000242947 */ /* 0x000fea0003800000 */
[----:B-12---:R-:W1:Y:S01]  /*0ab0*/  LDS R4, [UR7+0x8] ;  /* 0x00000807ff047984 */ /* 0x006e620008000800 */
[----:B------:R-:W-:-:S05]  /*0ac0*/  IMAD.MOV.U32 R5, RZ, RZ, 0x6000 ;  /* 0x00006000ff057424 */ /* 0x000fca00078e00ff */
[----:B-1----:R-:W-:-:S04]  /*0ad0*/  LOP3.LUT R4, R4, 0x6000, R5, 0xd8, !PT ;  /* 0x0000600004047812 */ /* 0x002fc800078ed805 */
[----:B------:R-:W-:-:S05]  /*0ae0*/  LOP3.LUT R4, R4, 0x400000, RZ, 0xb8, !PT ;  /* 0x0040000004047812 */ /* 0x000fca00078eb8ff */
[----:B------:R1:W-:Y:S02]  /*0af0*/  STS [UR7+0x8], R4 ;  /* 0x00000804ff007988 */ /* 0x0003e40008000807 */
.L_x_26:
[----:B------:R-:W-:Y:S05]  /*0b00*/  BSYNC B1 ;  /* 0x0000000000017941 */ /* 0x000fea0003800000 */
.L_x_23:
[----:B-1234-:R-:W1:Y:S02]  /*0b10*/  @!P2 LDS R4, [UR7+0x8] ;  /* 0x00000807ff04a984 */ /* 0x01ee640008000800 */
[----:B-1----:R-:W-:-:S05]  /*0b20*/  @!P2 LOP3.LUT R4, R4, 0x8000, RZ, 0xb8, !PT ;  /* 0x000080000404a812 */ /* 0x002fca00078eb8ff */
[----:B------:R3:W-:Y:S02]  /*0b30*/  @!P2 STS [UR7+0x8], R4 ;  /* 0x00000804ff00a988 */ /* 0x0007e40008000807 */
.L_x_27:
[----:B------:R-:W-:Y:S05]  /*0b40*/  BSYNC B2 ;  /* 0x0000000000027941 */ /* 0x000fea0003800000 */
.L_x_22:
[----:B------:R-:W-:Y:S05]  /*0b50*/  WARPSYNC.ALL ;  /* 0x0000000000007948 */ /* 0x000fea0003800000 */
[----:B------:R-:W-:-:S04]  /*0b60*/  UIADD3 UR15, UR4, 0x80, URZ ;  /* 0x00000080040f7890 */ /* 0x000fc8000fffe03f */
[----:B------:R-:W-:-:S04]  /*0b70*/  UIADD3 UR14, UP0, UR15, UR16, URZ ;  /* 0x000000100f0e7290 */ /* 0x000fc8000ff1e03f */
[----:B------:R-:W-:Y:S01]  /*0b80*/  ULEA.HI.X.SX32 UR15, UR15, UR17, 0x1, UP0 ;  /* 0x000000110f0f7291 */ /* 0x000fe200080f0e3f */
[----:B------:R-:W-:Y:S11]  /*0b90*/  @P0 BRA `(.L_x_28) ;  /* 0x0000000000280947 */ /* 0x000ff60003800000 */
[----:B-123--:R-:W1:Y:S01]  /*0ba0*/  S2R R4, SR_LANEID ;  /* 0x0000000000047919 */ /* 0x00ee620000000000 */
[----:B------:R-:W-:Y:S05]  /*0bb0*/  WARPSYNC.ALL ;  /* 0x0000000000007948 */ /* 0x000fea0003800000 */
[----:B-1----:R-:W-:-:S05]  /*0bc0*/  IMAD.SHL.U32 R8, R4, 0x4, RZ ;  /* 0x0000000404087824 */ /* 0x002fca00078e00ff */
[----:B------:R-:W1:Y:S01]  /*0bd0*/  LDS R9, [R8+UR7] ;  /* 0x0000000708097984 */ /* 0x000e620008000800 */
[----:B------:R-:W-:-:S05]  /*0be0*/  IADD3 R4, P1, R8, UR14, RZ ;  /* 0x0000000e08047c10 */ /* 0x000fca000ff3e0ff */
[----:B------:R-:W-:-:S05]  /*0bf0*/  IMAD.X R5, RZ, RZ, UR15, P1 ;  /* 0x0000000fff057e24 */ /* 0x000fca00088e06ff */
[----:B-1----:R4:W2:Y:S01]  /*0c00*/  ATOMG.E.EXCH.STRONG.GPU PT, RZ, [R4], R9 ;  /* 0x0000000904ff73a8 */ /* 0x0028a200041ee100 */
[----:B------:R-:W-:-:S04]  /*0c10*/  DEPBAR {5,4,3,2,1,0} ;  /* 0x0000003f0000791a */ /* 0x000fc80000000000 */
[----:B------:R4:W-:Y:S01]  /*0c20*/  UTMACCTL.IV [UR14] ;  /* 0x000000000e0079b9 */ /* 0x0009e20008000000 */
[----:B------:R-:W-:Y:S01]  /*0c30*/  NOP ;  /* 0x0000000000007918 */ /* 0x000fe20000000000 */
.L_x_28:
[----:B------:R-:W-:Y:S05]  /*0c40*/  @P0 BRA `(.L_x_29) ;  /* 0x00000000000c0947 */ /* 0x000fea0003800000 */
[----:B------:R0:W-:Y:S01]  /*0c50*/  UTMACMDFLUSH ;  /* 0x00000000000079b7 */ /* 0x0001e20000000000 */
[----:B------:R-:W-:Y:S05]  /*0c60*/  @P0 BRA `(.L_x_29) ;  /* 0x0000000000040947 */ /* 0x000fea0003800000 */
[----:B------:R-:W-:-:S04]  /*0c70*/  DEPBAR.LE SB0, 0x0 ;  /* 0x000080000000791a */ /* 0x000fc80000000000 */
.L_x_29:
[----:B------:R-:W-:Y:S05]  /*0c80*/  WARPSYNC.ALL ;  /* 0x0000000000007948 */ /* 0x000fea0003800000 */
[----:B--2---:R-:W-:Y:S06]  /*0c90*/  BAR.SYNC.DEFER_BLOCKING 0x0 ;  /* 0x0000000000007b1d */ /* 0x004fec0000010000 */
[----:B------:R-:W-:Y:S02]  /*0ca0*/  BSSY B2, `(.L_x_30) ;  /* 0x000000b000027945 */ /* 0x000fe40003800000 */
[----:B------:R-:W-:Y:S06]  /*0cb0*/  BAR.SYNC.DEFER_BLOCKING 0x0 ;  /* 0x0000000000007b1d */ /* 0x000fec0000010000 */
[----:B------:R2:W-:Y:S01]  /*0cc0*/  @!P0 STS [R12], RZ ;  /* 0x000000ff0c008388 */ /* 0x0005e20000000800 */
[----:B------:R-:W-:Y:S01]  /*0cd0*/  NOP ;  /* 0x0000000000007918 */ /* 0x000fe20000000000 */
[----:B------:R-:W-:Y:S05]  /*0ce0*/  @P2 BRA `(.L_x_31) ;  /* 0x0000000000182947 */ /* 0x000fea0003800000 */
[----:B-1-34-:R-:W1:Y:S01]  /*0cf0*/  LDS R4, [UR7+0x8] ;  /* 0x00000807ff047984 */ /* 0x01ae620008000800 */
[----:B------:R-:W3:Y:S01]  /*0d00*/  LDC.64 R8, c[0x0][0x220] ;  /* 0x00008800ff087b82 */ /* 0x000ee20000000a00 */
[----:B------:R-:W-:Y:S02]  /*0d10*/  IMAD.MOV.U32 R5, RZ, RZ, 0x70 ;  /* 0x00000070ff057424 */ /* 0x000fe400078e00ff */
[----:B---3--:R3:W-:Y:S03]  /*0d20*/  STS.64 [UR7], R8 ;  /* 0x00000008ff007988 */ /* 0x0087e60008000a07 */
[----:B-1----:R-:W-:-:S05]  /*0d30*/  LOP3.LUT R4, R4, 0x10, R5, 0xd8, !PT ;  /* 0x0000001004047812 */ /* 0x002fca00078ed805 */
[----:B------:R3:W-:Y:S02]  /*0d40*/  STS [UR7+0x8], R4 ;  /* 0x00000804ff007988 */ /* 0x0007e40008000807 */
.L_x_31:
[----:B----4-:R-:W-:Y:S05]  /*0d50*/  BSYNC B2 ;  /* 0x0000000000027941 */ /* 0x010fea0003800000 */
.L_x_30:
[----:B------:R-:W-:Y:S04]  /*0d60*/  BSSY B3, `(.L_x_32) ;  /* 0x0000011000037945 */ /* 0x000fe80003800000 */
[----:B------:R-:W-:Y:S04]  /*0d70*/  BSSY B2, `(.L_x_33) ;  /* 0x000000e000027945 */ /* 0x000fe80003800000 */
[----:B------:R-:W-:Y:S05]  /*0d80*/  @P2 BRA `(.L_x_34) ;  /* 0x0000000000242947 */ /* 0x000fea0003800000 */
[----:B-1-3--:R-:W1:Y:S01]  /*0d90*/  LDS R4, [UR7+0x34] ;  /* 0x00003407ff047984 */ /* 0x00ae620008000800 */
[----:B------:R-:W-:-:S05]  /*0da0*/  IMAD.MOV.U32 R5, RZ, RZ, 0x3f000000 ;  /* 0x3f000000ff057424 */ /* 0x000fca00078e00ff */
[----:B-1----:R-:W-:-:S05]  /*0db0*/  LOP3.LUT R4, R4, 0xff000000, R5, 0xb8, !PT ;  /* 0xff00000004047812 */ /* 0x002fca00078eb805 */
[----:B------:R1:W-:Y:S01]  /*0dc0*/  STS [UR7+0x34], R4 ;  /* 0x00003404ff007988 */ /* 0x0003e20008000807 */
[----:B------:R-:W-:Y:S05]  /*0dd0*/  @P2 BRA `(.L_x_35) ;  /* 0x00000000001c2947 */ /* 0x000fea0003800000 */
[----:B-1----:R-:W1:Y:S01]  /*0de0*/  LDS R4, [UR7+0x38] ;  /* 0x00003807ff047984 */ /* 0x002e620008000800 */
[----:B------:R-:W-:-:S05]  /*0df0*/  IMAD.MOV.U32 R5, RZ, RZ, 0x3f ;  /* 0x0000003fff057424 */ /* 0x000fca00078e00ff */
[----:B-1----:R-:W-:-:S05]  /*0e00*/  LOP3.LUT R4, R4, 0xff, R5, 0xb8, !PT ;  /* 0x000000ff04047812 */ /* 0x002fca00078eb805 */
[----:B------:R4:W-:Y:S02]  /*0e10*/  STS [UR7+0x38], R4 ;  /* 0x00003804ff007988 */ /* 0x0009e40008000807 */
.L_x_34:
[----:B------:R-:W-:Y:S05]  /*0e20*/  @P2 BREAK B2 ;  /* 0x0000000000022942 */ /* 0x000fea0003800000 */
[----:B------:R-:W-:Y:S05]  /*0e30*/  @P2 BRA `(.L_x_36) ;  /* 0x00000000000c2947 */ /* 0x000fea0003800000 */
[----:B------:R1:W-:Y:S02]  /*0e40*/  STS [UR7+0x20], R6 ;  /* 0x00002006ff007988 */ /* 0x0003e40008000807 */
.L_x_35:
[----:B------:R-:W-:Y:S05]  /*0e50*/  BSYNC B2 ;  /* 0x0000000000027941 */ /* 0x000fea0003800000 */
.L_x_33:
[----:B------:R1:W-:Y:S02]  /*0e60*/  @!P2 STS [UR7+0x24], R3 ;  /* 0x00002403ff00a988 */ /* 0x0003e40008000807 */
.L_x_36:
[----:B------:R-:W-:Y:S05]  /*0e70*/  BSYNC B3 ;  /* 0x0000000000037941 */ /* 0x000fea0003800000 */
.L_x_32:
[----:B------:R-:W-:Y:S05]  /*0e80*/  WARPSYNC.ALL ;  /* 0x0000000000007948 */ /* 0x000fea0003800000 */
[----:B------:R-:W-:Y:S04]  /*0e90*/  BSSY B3, `(.L_x_37) ;  /* 0x000000e000037945 */ /* 0x000fe80003800000 */
[----:B------:R-:W-:Y:S05]  /*0ea0*/  @P2 BRA `(.L_x_38) ;  /* 0x0000000000302947 */ /* 0x000fea0003800000 */
[----:B-1-34-:R-:W1:Y:S01]  /*0eb0*/  LDS R4, [UR7+0x34] ;  /* 0x00003407ff047984 */ /* 0x01ae620008000800 */
[----:B------:R-:W3:Y:S03]  /*0ec0*/  LDC.64 R8, c[0x0][0x248] ;  /* 0x00009200ff087b82 */ /* 0x000ee60000000a00 */
[----:B------:R-:W4:Y:S01]  /*0ed0*/  LDS R3, [UR7+0x1c] ;  /* 0x00001c07ff037984 */ /* 0x000f220008000800 */
[C---:B---3--:R-:W-:Y:S01]  /*0ee0*/  SHF.L.U64.HI R6, R8.reuse, 0x1, R9 ;  /* 0x0000000108067819 */ /* 0x048fe20000010209 */
[----:B------:R-:W-:-:S03]  /*0ef0*/  IMAD.SHL.U32 R5, R8, 0x2, RZ ;  /* 0x0000000208057824 */ /* 0x000fc600078e00ff */
[--C-:B------:R-:W-:Y:S02]  /*0f00*/  SHF.R.U32.HI R8, RZ, 0x4, R6.reuse ;  /* 0x00000004ff087819 */ /* 0x100fe40000011606 */
[----:B------:R-:W-:-:S05]  /*0f10*/  SHF.R.U64 R5, R5, 0x4, R6 ;  /* 0x0000000405057819 */ /* 0x000fca0000001206 */
[----:B------:R3:W-:Y:S01]  /*0f20*/  STS [UR7+0xc], R5 ;  /* 0x00000c05ff007988 */ /* 0x0007e20008000807 */
[----:B-1----:R-:W-:Y:S02]  /*0f30*/  LOP3.LUT R4, R4, 0x7, RZ, 0xb8, !PT ;  /* 0x0000000704047812 */ /* 0x002fe400078eb8ff */
[----:B----4-:R-:W-:-:S03]  /*0f40*/  LOP3.LUT R3, R3, 0xf, R8, 0xb8, !PT ;  /* 0x0000000f03037812 */ /* 0x010fc600078eb808 */
[----:B------:R3:W-:Y:S04]  /*0f50*/  STS [UR7+0x34], R4 ;  /* 0x00003404ff007988 */ /* 0x0007e80008000807 */
[----:B------:R3:W-:Y:S02]  /*0f60*/  STS [UR7+0x1c], R3 ;  /* 0x00001c03ff007988 */ /* 0x0007e40008000807 */
.L_x_38:
[----:B------:R-:W-:Y:S05]  /*0f70*/  BSYNC B3 ;  /* 0x0000000000037941 */ /* 0x000fea0003800000 */
.L_x_37:
[----:B------:R-:W-:Y:S04]  /*0f80*/  BSSY B3, `(.L_x_39) ;  /* 0x000001a000037945 */ /* 0x000fe80003800000 */
[----:B------:R-:W-:Y:S04]  /*0f90*/  BSSY B4, `(.L_x_40) ;  /* 0x0000015000047945 */ /* 0x000fe80003800000 */
[----:B------:R-:W-:Y:S05]  /*0fa0*/  @P2 BRA `(.L_x_41) ;  /* 0x0000000000202947 */ /* 0x000fea0003800000 */
[----:B-1-3--:R-:W1:Y:S02]  /*0fb0*/  LDS R3, [UR7+0x34] ;  /* 0x00003407ff037984 */ /* 0x00ae640008000800 */
[----:B-1----:R-:W-:-:S05]  /*0fc0*/  LOP3.LUT R3, R3, 0x38, RZ, 0xb8, !PT ;  /* 0x0000003803037812 */ /* 0x002fca00078eb8ff */
[----:B------:R1:W-:Y:S01]  /*0fd0*/  STS [UR7+0x34], R3 ;  /* 0x00003403ff007988 */ /* 0x0003e20008000807 */
[----:B------:R-:W-:Y:S05]  /*0fe0*/  @P2 BRA `(.L_x_42) ;  /* 0x0000000000202947 */ /* 0x000fea0003800000 */
[----:B-1----:R-:W1:Y:S01]  /*0ff0*/  LDS R3, [UR7+0x8] ;  /* 0x00000807ff037984 */ /* 0x002e620008000800 */
[----:B----4-:R-:W-:-:S05]  /*1000*/  IMAD.MOV.U32 R4, RZ, RZ, 0x780 ;  /* 0x00000780ff047424 */ /* 0x010fca00078e00ff */
[----:B-1----:R-:W-:-:S05]  /*1010*/  LOP3.LUT R3, R3, 0x300, R4, 0xd8, !PT ;  /* 0x0000030003037812 */ /* 0x002fca00078ed804 */
[----:B------:R1:W-:Y:S02]  /*1020*/  STS [UR7+0x8], R3 ;  /* 0x00000803ff007988 */ /* 0x0003e40008000807 */
.L_x_41:
[----:B------:R-:W-:Y:S05]  /*1030*/  @P2 BRA `(.L_x_43) ;  /* 0x0000000000282947 */ /* 0x000fea0003800000 */
[----:B-1-3--:R-:W1:Y:S02]  /*1040*/  LDS R3, [UR7+0x8] ;  /* 0x00000807ff037984 */ /* 0x00ae640008000800 */
[----:B-1----:R-:W-:-:S05]  /*1050*/  LOP3.LUT R3, R3, 0x1800, RZ, 0xb8, !PT ;  /* 0x0000180003037812 */ /* 0x002fca00078eb8ff */
[----:B------:R3:W-:Y:S02]  /*1060*/  STS [UR7+0x8], R3 ;  /* 0x00000803ff007988 */ /* 0x0007e40008000807 */
.L_x_42:
[----:B------:R-:W-:Y:S05]  /*1070*/  @P2 BREAK B4 ;  /* 0x0000000000042942 */ /* 0x000fea0003800000 */
[----:B------:R-:W-:Y:S05]  /*1080*/  @P2 BRA `(.L_x_44) ;  /* 0x0000000000242947 */ /* 0x000fea0003800000 */
[----:B-1-3--:R-:W1:Y:S01]  /*1090*/  LDS R3, [UR7+0x8] ;  /* 0x00000807ff037984 */ /* 0x00ae620008000800 */
[----:B----4-:R-:W-:-:S05]  /*10a0*/  IMAD.MOV.U32 R4, RZ, RZ, 0x6000 ;  /* 0x00006000ff047424 */ /* 0x010fca00078e00ff */
[----:B-1----:R-:W-:-:S04]  /*10b0*/  LOP3.LUT R3, R3, 0x6000, R4, 0xd8, !PT ;  /* 0x0000600003037812 */ /* 0x002fc800078ed804 */
[----:B------:R-:W-:-:S05]  /*10c0*/  LOP3.LUT R3, R3, 0x400000, RZ, 0xb8, !PT ;  /* 0x0040000003037812 */ /* 0x000fca00078eb8ff */
[----:B------:R1:W-:Y:S02]  /*10d0*/  STS [UR7+0x8], R3 ;  /* 0x00000803ff007988 */ /* 0x0003e40008000807 */
.L_x_43:
[----:B------:R-:W-:Y:S05]  /*10e0*/  BSYNC B4 ;  /* 0x0000000000047941 */ /* 0x000fea0003800000 */
.L_x_40:
[----:B-1-3--:R-:W1:Y:S02]  /*10f0*/  @!P2 LDS R3, [UR7+0x8] ;  /* 0x00000807ff03a984 */ /* 0x00ae640008000800 */
[----:B-1----:R-:W-:-:S05]  /*1100*/  @!P2 LOP3.LUT R3, R3, 0x8000, RZ, 0xb8, !PT ;  /* 0x000080000303a812 */ /* 0x002fca00078eb8ff */
[----:B------:R1:W-:Y:S02]  /*1110*/  @!P2 STS [UR7+0x8], R3 ;  /* 0x00000803ff00a988 */ /* 0x0003e40008000807 */
.L_x_44:
[----:B------:R-:W-:Y:S05]  /*1120*/  BSYNC B3 ;  /* 0x0000000000037941 */ /* 0x000fea0003800000 */
.L_x_39:
[----:B------:R-:W-:Y:S05]  /*1130*/  WARPSYNC.ALL ;  /* 0x0000000000007948 */ /* 0x000fea0003800000 */
[----:B------:R-:W-:Y:S01]  /*1140*/  UIADD3 UR4, UR4, 0x100, URZ ;  /* 0x0000010004047890 */ /* 0x000fe2000fffe03f */
[----:B------:R-:W-:Y:S01]  /*1150*/  ISETP.GE.AND P1, PT, R10, 0x1, PT ;  /* 0x000000010a00780c */ /* 0x000fe20003f26270 */
[----:B------:R-:W-:Y:S01]  /*1160*/  IMAD.MOV.U32 R24, RZ, RZ, RZ ;  /* 0x000000ffff187224 */ /* 0x000fe200078e00ff */
[----:B------:R-:W-:Y:S01]  /*1170*/  SHF.R.U32.HI R8, RZ, 0x5, R0 ;  /* 0x00000005ff087819 */ /* 0x000fe20000011600 */
[----:B------:R-:W-:-:S04]  /*1180*/  UIADD3 UR16, UP0, UR4, UR16, URZ ;  /* 0x0000001004107290 */ /* 0x000fc8000ff1e03f */
[----:B------:R-:W-:Y:S01]  /*1190*/  ULEA.HI.X.SX32 UR17, UR4, UR17, 0x1, UP0 ;  /* 0x0000001104117291 */ /* 0x000fe200080f0e3f */
[----:B------:R-:W-:Y:S11]  /*11a0*/  @P0 BRA `(.L_x_45) ;  /* 0x0000000000280947 */ /* 0x000ff60003800000 */
[----:B-1-3--:R-:W1:Y:S01]  /*11b0*/  S2R R3, SR_LANEID ;  /* 0x0000000000037919 */ /* 0x00ae620000000000 */
[----:B------:R-:W-:Y:S05]  /*11c0*/  WARPSYNC.ALL ;  /* 0x0000000000007948 */ /* 0x000fea0003800000 */
[----:B-1----:R-:W-:-:S05]  /*11d0*/  IMAD.SHL.U32 R6, R3, 0x4, RZ ;  /* 0x0000000403067824 */ /* 0x002fca00078e00ff */
[----:B------:R-:W1:Y:S01]  /*11e0*/  LDS R3, [R6+UR7] ;  /* 0x0000000706037984 */ /* 0x000e620008000800 */
[----:B----4-:R-:W-:-:S05]  /*11f0*/  IADD3 R4, P3, R6, UR16, RZ ;  /* 0x0000001006047c10 */ /* 0x010fca000ff7e0ff */
[----:B------:R-:W-:-:S05]  /*1200*/  IMAD.X R5, RZ, RZ, UR17, P3 ;  /* 0x00000011ff057e24 */ /* 0x000fca00098e06ff */
[----:B-1----:R1:W3:Y:S01]  /*1210*/  ATOMG.E.EXCH.STRONG.GPU PT, RZ, [R4], R3 ;  /* 0x0000000304ff73a8 */ /* 0x0022e200041ee100 */
[----:B------:R-:W-:-:S04]  /*1220*/  DEPBAR {5,4,3,2,1,0} ;  /* 0x0000003f0000791a */ /* 0x000fc80000000000 */
[----:B------:R1:W-:Y:S01]  /*1230*/  UTMACCTL.IV [UR16] ;  /* 0x00000000100079b9 */ /* 0x0003e20008000000 */
[----:B------:R-:W-:Y:S01]  /*1240*/  NOP ;  /* 0x0000000000007918 */ /* 0x000fe20000000000 */
.L_x_45:
[----:B------:R-:W-:Y:S05]  /*1250*/  @P0 BRA `(.L_x_46) ;  /* 0x00000000000c0947 */ /* 0x000fea0003800000 */
[----:B------:R0:W-:Y:S01]  /*1260*/  UTMACMDFLUSH ;  /* 0x00000000000079b7 */ /* 0x0001e20000000000 */
[----:B------:R-:W-:Y:S05]  /*1270*/  @P0 BRA `(.L_x_46) ;  /* 0x0000000000040947 */ /* 0x000fea0003800000 */
[----:B------:R-:W-:-:S04]  /*1280*/  DEPBAR.LE SB0, 0x0 ;  /* 0x000080000000791a */ /* 0x000fc80000000000 */
.L_x_46:
[----:B------:R-:W-:Y:S05]  /*1290*/  WARPSYNC.ALL ;  /* 0x0000000000007948 */ /* 0x000fea0003800000 */
[----:B---3--:R-:W-:Y:S01]  /*12a0*/  BAR.SYNC.DEFER_BLOCKING 0x0 ;  /* 0x0000000000007b1d */ /* 0x008fe20000010000 */
[----:B------:R-:W-:Y:S01]  /*12b0*/  R2UR UR18, R8 ;  /* 0x00000000081272ca */ /* 0x000fe200000e0000 */
[----:B------:R-:W-:Y:S01]  /*12c0*/  USHF.L.U32 UR19, UR32, 0x7, URZ ;  /* 0x0000000720137899 */ /* 0x000fe2000800063f */
[----:B------:R-:W-:Y:S01]  /*12d0*/  IMAD.MOV.U32 R25, RZ, RZ, RZ ;  /* 0x000000ffff197224 */ /* 0x000fe200078e00ff */
[----:B------:R-:W-:Y:S01]  /*12e0*/  USHF.L.U32 UR23, UR33, 0x6, URZ ;  /* 0x0000000621177899 */ /* 0x000fe2000800063f */
[----:B------:R-:W-:Y:S01]  /*12f0*/  CS2R R26, SRZ ;  /* 0x00000000001a7805 */ /* 0x000fe2000001ff00 */
[----:B------:R-:W-:Y:S01]  /*1300*/  VOTEU.ALL UP0, P2 ;  /* 0x00000000003f7886 */ /* 0x000fe20001000000 */
[----:B------:R-:W-:Y:S01]  /*1310*/  UMOV UR4, 0x1 ;  /* 0x0000000100047882 */ /* 0x000fe20000000000 */
[----:B------:R-:W-:Y:S01]  /*1320*/  VOTEU.ALL UP1, P2 ;  /* 0x00000000003f7886 */ /* 0x000fe20001020000 */
[----:B------:R-:W-:-:S02]  /*1330*/  CS2R R28, SRZ ;  /* 0x00000000001c7805 */ /* 0x000fc4000001ff00 */
[----:B------:R-:W-:Y:S01]  /*1340*/  CS2R R30, SRZ ;  /* 0x00000000001e7805 */ /* 0x000fe2000001ff00 */
[----:B------:R-:W-:-:S04]  /*1350*/  @!UP0 UIADD3 UR8, -UR4, 0x100000, URZ ;  /* 0x0010000004088890 */ /* 0x000fc8000fffe13f */
[----:B------:R-:W-:Y:S02]  /*1360*/  @!UP0 USHF.L.U32 UR9, UR8, 0xb, URZ ;  /* 0x0000000b08098899 */ /* 0x000fe4000800063f */
[----:B------:R-:W-:Y:S01]  /*1370*/  @!UP0 USHF.L.U32 UR8, UR8, 0x1, URZ ;  /* 0x0000000108088899 */ /* 0x000fe2000800063f */
[----:B------:R-:W-:Y:S01]  /*1380*/  CS2R R32, SRZ ;  /* 0x0000000000207805 */ /* 0x000fe2000001ff00 */
[----:B------:R-:W-:-:S04]  /*1390*/  @!UP0 UIADD3 UR4, -UR4, 0x100000, URZ ;  /* 0x0010000004048890 */ /* 0x000fc8000fffe13f */
[----:B------:R-:W-:Y:S02]  /*13a0*/  @!UP0 USHF.L.U32 UR5, UR4, 0xb, URZ ;  /* 0x0000000b04058899 */ /* 0x000fe4000800063f */
[----:B------:R-:W-:Y:S01]  /*13b0*/  @!UP0 USHF.L.U32 UR4, UR4, 0x1, URZ ;  /* 0x0000000104048899 */ /* 0x000fe2000800063f */
[----:B------:R-:W-:Y:S01]  /*13c0*/  CS2R R34, SRZ ;  /* 0x0000000000227805 */ /* 0x000fe2000001ff00 */
[----:B------:R-:W-:Y:S01]  /*13d0*/  VOTEU.ALL UP0, P2 ;  /* 0x00000000003f7886 */ /* 0x000fe20001000000 */
[----:B------:R-:W-:Y:S02]  /*13e0*/  CS2R R36, SRZ ;  /* 0x0000000000247805 */ /* 0x000fe4000001ff00 */
[----:B------:R-:W-:Y:S02]  /*13f0*/  CS2R R38, SRZ ;  /* 0x0000000000267805 */ /* 0x000fe4000001ff00 */
[----:B------:R-:W-:Y:S02]  /*1400*/  CS2R R40, SRZ ;  /* 0x0000000000287805 */ /* 0x000fe4000001ff00 */
[----:B------:R-:W-:-:S02]  /*1410*/  CS2R R42, SRZ ;  /* 0x00000000002a7805 */ /* 0x000fc4000001ff00 */
[----:B------:R-:W-:Y:S02]  /*1420*/  CS2R R44, SRZ ;  /* 0x00000000002c7805 */ /* 0x000fe4000001ff00 */
[----:B------:R-:W-:Y:S02]  /*1430*/  CS2R R46, SRZ ;  /* 0x00000000002e7805 */ /* 0x000fe4000001ff00 */
[----:B------:R-:W-:Y:S02]  /*1440*/  CS2R R48, SRZ ;  /* 0x0000000000307805 */ /* 0x000fe4000001ff00 */
[----:B------:R-:W-:Y:S01]  /*1450*/  CS2R R50, SRZ ;  /* 0x0000000000327805 */ /* 0x000fe2000001ff00 */
[----:B------:R-:W3:Y:S02]  /*1460*/  FENCE.VIEW.ASYNC.S ;  /* 0x00000000000073c6 */ /* 0x000ee40000000000 */
[----:B---3--:R3:W4:Y:S02]  /*1470*/  @!UP0 SYNCS.EXCH.64 URZ, [UR7+0x18000], UR8 ;  /* 0x01800008073f85b2 */ /* 0x0087240008000100 */
[----:B----4-:R-:W-:Y:S01]  /*1480*/  BAR.SYNC.DEFER_BLOCKING 0x0 ;  /* 0x0000000000007b1d */ /* 0x010fe20000010000 */
[----:B------:R-:W-:-:S02]  /*1490*/  CS2R R52, SRZ ;  /* 0x0000000000347805 */ /* 0x000fc4000001ff00 */
[----:B------:R-:W-:Y:S02]  /*14a0*/  CS2R R54, SRZ ;  /* 0x0000000000367805 */ /* 0x000fe4000001ff00 */
[----:B------:R-:W-:Y:S02]  /*14b0*/  CS2R R56, SRZ ;  /* 0x0000000000387805 */ /* 0x000fe4000001ff00 */
[----:B------:R-:W-:Y:S02]  /*14c0*/  CS2R R58, SRZ ;  /* 0x00000000003a7805 */ /* 0x000fe4000001ff00 */
[----:B------:R-:W-:Y:S02]  /*14d0*/  CS2R R60, SRZ ;  /* 0x00000000003c7805 */ /* 0x000fe4000001ff00 */
[----:B------:R-:W-:Y:S02]  /*14e0*/  CS2R R62, SRZ ;  /* 0x00000000003e7805 */ /* 0x000fe4000001ff00 */
        /* <DEDUP_REMOVED lines=11> */
[----:B------:R-:W-:Y:S01]  /*15a0*/  CS2R R86, SRZ ;  /* 0x0000000000567805 */ /* 0x000fe2000001ff00 */
[----:B------:R3:W4:Y:S01]  /*15b0*/  @!UP1 SYNCS.EXCH.64 URZ, [UR7+0x18008], UR4 ;  /* 0x01800804073f95b2 */ /* 0x0007220008000100 */
[----:B------:R-:W-:Y:S05]  /*15c0*/  @!P1 BRA `(.L_x_47) ;  /* 0x0000000400c89947 */ /* 0x000fea0003800000 */
        /* <DEDUP_REMOVED lines=31> */
[----:B------:R-:W-:Y:S01]  /*17c0*/  CS2R R86, SRZ ;  /* 0x0000000000567805 */ /* 0x000fe2000001ff00 */
[----:B---3--:R-:W-:Y:S01]  /*17d0*/  UMOV UR4, URZ ;  /* 0x0000003f00047c82 */ /* 0x008fe20008000000 */
[----:B------:R-:W-:-:S05]  /*17e0*/  UMOV UR27, URZ ;  /* 0x0000003f001b7c82 */ /* 0x000fca0008000000 */
.L_x_49:
[----:B----4-:R-:W-:Y:S01]  /*17f0*/  BAR.SYNC.DEFER_BLOCKING 0x0 ;  /* 0x0000000000007b1d */ /* 0x010fe20000010000 */
[----:B------:R-:W-:Y:S01]  /*1800*/  ULEA UR28, UR4, UR7, 0x3 ;  /* 0x00000007041c7291 */ /* 0x000fe2000f8e183f */
[----:B-1----:R-:W-:Y:S01]  /*1810*/  @!P2 IMAD.MOV.U32 R3, RZ, RZ, 0xc000 ;  /* 0x0000c000ff03a424 */ /* 0x002fe200078e00ff */
[----:B------:R-:W-:Y:S01]  /*1820*/  ELECT P0, URZ, PT ;  /* 0x00000000003f782f */ /* 0x000fe20003800000 */
[----:B------:R-:W-:-:S03]  /*1830*/  ULEA UR5, UR4, UR7, 0xe ;  /* 0x0000000704057291 */ /* 0x000fc6000f8e703f */
[----:B------:R-:W-:Y:S01]  /*1840*/  ISETP.LT.U32.AND P0, PT, R2, 0x40, P0 ;  /* 0x000000400200780c */ /* 0x000fe20000701070 */
[----:B------:R-:W-:Y:S02]  /*1850*/  ULOP3.LUT UR26, UR18, 0x1, URZ, 0xc0, !UPT ;  /* 0x00000001121a7892 */ /* 0x000fe4000f8ec03f */
[----:B------:R-:W-:Y:S02]  /*1860*/  UIADD3 UR5, UR5, 0x10000, URZ ;  /* 0x0001000005057890 */ /* 0x000fe4000fffe03f */
[----:B------:R-:W-:Y:S02]  /*1870*/  ULEA UR22, UR26, UR27, 0x6 ;  /* 0x0000001b1a167291 */ /* 0x000fe4000f8e303f */
[----:B------:R-:W-:Y:S01]  /*1880*/  ULEA UR20, UR26, UR5, 0xd ;  /* 0x000000051a147291 */ /* 0x000fe2000f8e683f */
[----:B------:R-:W-:Y:S01]  /*1890*/  ELECT P1, URZ, PT ;  /* 0x00000000003f782f */ /* 0x000fe20003820000 */
[----:B------:R-:W-:-:S04]  /*18a0*/  ULEA UR6, UR4, UR7, 0xf ;  /* 0x0000000704067291 */ /* 0x000fc8000f8e783f */
[----:B------:R-:W-:Y:S01]  /*18b0*/  VOTEU.ANY UP0, P0 ;  /* 0x00000000003f7886 */ /* 0x000fe20000000100 */
[----:B------:R-:W-:Y:S01]  /*18c0*/  VOTEU.ANY UP2, P0 ;  /* 0x00000000003f7886 */ /* 0x000fe20000040100 */
[----:B------:R-:W-:Y:S01]  /*18d0*/  ISETP.LT.U32.AND P1, PT, R2, 0x40, P1 ;  /* 0x000000400200780c */ /* 0x000fe20000f21070 */
[----:B------:R-:W-:Y:S01]  /*18e0*/  ULEA UR24, UR26, UR6, 0xe ;  /* 0x000000061a187291 */ /* 0x000fe2000f8e703f */
[----:B------:R1:W-:Y:S01]  /*18f0*/  @!P2 SYNCS.ARRIVE.TRANS64 RZ, [UR28+0x18000], R3 ;  /* 0x01800003ffffa9a7 */ /* 0x0003e2000800001c */
[----:B------:R-:W-:Y:S01]  /*1900*/  @UP0 UIADD3 UR21, UR28, 0x18000, URZ ;  /* 0x000180001c150890 */ /* 0x000fe2000fffe03f */
[----:B------:R-:W-:Y:S01]  /*1910*/  @UP0 UMOV UR8, UR12 ;  /* 0x0000000c00080c82 */ /* 0x000fe20008000000 */
[----:B------:R-:W-:Y:S01]  /*1920*/  @UP0 UMOV UR9, UR13 ;  /* 0x0000000d00090c82 */ /* 0x000fe20008000000 */
[----:B------:R-:W-:Y:S01]  /*1930*/  BAR.SYNC.DEFER_BLOCKING 0x0 ;  /* 0x0000000000007b1d */ /* 0x000fe20000010000 */
[----:B------:R-:W-:Y:S01]  /*1940*/  ULEA UR26, UR26, UR19, 0x6 ;  /* 0x000000131a1a7291 */ /* 0x000fe2000f8e303f */
[----:B-1----:R-:W-:-:S05]  /*1950*/  SHF.L.U32 R3, R7, 0x1f, RZ ;  /* 0x0000001f07037819 */ /* 0x002fca00000006ff */
[----:B------:R-:W-:Y:S01]  /*1960*/  VOTEU.ANY UP1, P1 ;  /* 0x00000000003f7886 */ /* 0x000fe20000820100 */
[----:B------:R-:W-:-:S04]  /*1970*/  VOTEU.ANY UP3, P1 ;  /* 0x00000000003f7886 */ /* 0x000fc80000860100 */
[----:B------:R-:W-:Y:S01]  /*1980*/  @UP1 UIADD3 UR25, UR28, 0x18000, URZ ;  /* 0x000180001c191890 */ /* 0x000fe2000fffe03f */
[----:B------:R-:W-:Y:S01]  /*1990*/  @UP1 UMOV UR10, UR14 ;  /* 0x0000000e000a1c82 */ /* 0x000fe20008000000 */
[----:B------:R-:W-:Y:S01]  /*19a0*/  @UP1 UMOV UR11, UR15 ;  /* 0x0000000f000b1c82 */ /* 0x000fe20008000000 */
[----:B------:R1:W-:Y:S01]  /*19b0*/  @UP2 UTMALDG.2D [UR20], [UR8] ;  /* 0x00000014080025b4 */ /* 0x0003e20008008000 */
[----:B------:R3:W-:Y:S06]  /*19c0*/  MEMBAR.ALL.CTA ;  /* 0x0000000000007992 */ /* 0x0007ec0000008000 */
[----:B---3--:R-:W3:Y:S02]  /*19d0*/  FENCE.VIEW.ASYNC.S ;  /* 0x00000000000073c6 */ /* 0x008ee40000000000 */
[----:B---3--:R-:W-:Y:S06]  /*19e0*/  BAR.SYNC.DEFER_BLOCKING 0x0 ;  /* 0x0000000000007b1d */ /* 0x008fec0000010000 */
[----:B------:R1:W-:Y:S02]  /*19f0*/  @UP3 UTMALDG.2D [UR24], [UR10] ;  /* 0x000000180a0035b4 */ /* 0x0003e40008008000 */
[----:B------:R-:W-:Y:S06]  /*1a00*/  BAR.SYNC.DEFER_BLOCKING 0x0 ;  /* 0x0000000000007b1d */ /* 0x000fec0000010000 */
[----:B------:R-:W3:Y:S02]  /*1a10*/  SYNCS.PHASECHK.TRANS64.TRYWAIT P0, [UR28+0x18000], R3 ;  /* 0x01800003ff0075a7 */ /* 0x000ee4000800015c */
[----:B-1-3--:R-:W-:Y:S05]  /*1a20*/  @!P0 BRA `(.L_x_48) ;  /* 0x0000000400e48947 */ /* 0x00afea0003800000 */
.L_x_50:
[----:B------:R-:W-:Y:S01]  /*1a30*/  USHF.R.U32.HI UR6, URZ, 0x4, UR6 ;  /* 0x000000043f067899 */ /* 0x000fe20008011606 */
[----:B------:R-:W-:Y:S02]  /*1a40*/  WARPGROUP.DEPBAR.LE gsb0, 0x0 ;  /* 0x00008000000079c5 */ /* 0x000fe40000010000 */
[----:B------:R-:W-:Y:S01]  /*1a50*/  USHF.R.U32.HI UR8, URZ, 0x4, UR5 ;  /* 0x000000043f087899 */ /* 0x000fe20008011605 */
[----:B------:R-:W-:Y:S01]  /*1a60*/  WARPGROUP.ARRIVE ;  /* 0x00000000000079c5 */ /* 0x000fe20000000000 */
[----:B------:R-:W-:Y:S01]  /*1a70*/  USGXT.U32 UR6, UR6, 0xe ;  /* 0x0000000e0606789a */ /* 0x000fe20008000000 */
[----:B------:R-:W1:Y:S01]  /*1a80*/  LDC R3, c[0x0][0x230] ;  /* 0x00008c00ff037b82 */ /* 0x000e620000000800 */
[----:B------:R-:W-:Y:S02]  /*1a90*/  USGXT.U32 UR8, UR8, 0xe ;  /* 0x0000000e0808789a */ /* 0x000fe40008000000 */
[----:B------:R-:W-:Y:S01]  /*1aa0*/  ULOP3.LUT UR10, UR6, 0x4000000, URZ, 0xfc, !UPT ;  /* 0x04000000060a7892 */ /* 0x000fe2000f8efc3f */
[----:B------:R-:W-:Y:S01]  /*1ab0*/  UMOV UR9, 0x40000040 ;  /* 0x4000004000097882 */ /* 0x000fe20000000000 */
[----:B------:R-:W-:Y:S01]  /*1ac0*/  UMOV UR11, 0x40000040 ;  /* 0x40000040000b7882 */ /* 0x000fe20000000000 */
[----:B------:R-:W-:Y:S01]  /*1ad0*/  UMOV UR5, URZ ;  /* 0x0000003f00057c82 */ /* 0x000fe20008000000 */
[----:B------:R-:W-:-:S02]  /*1ae0*/  UIADD3 UR27, UR27, 0x80, URZ ;  /* 0x000000801b1b7890 */ /* 0x000fc4000fffe03f */
[----:B------:R-:W-:-:S03]  /*1af0*/  UIADD3 UR4, UR4, 0x1, URZ ;  /* 0x0000000104047890 */ /* 0x000fc6000fffe03f */
[----:B------:R-:W-:Y:S01]  /*1b00*/  HGMMA.64x128x16.F32 R24, gdesc[UR8].tnspB, R24 ;  /* 0x41e00000081879f0 */ /* 0x000fe20008700818 */
[----:B------:R-:W-:Y:S02]  /*1b10*/  UIADD3 UR10, UP1, UR6, 0x4000080, URZ ;  /* 0x04000080060a7890 */ /* 0x000fe4000ff3e03f */
[----:B------:R-:W-:Y:S01]  /*1b20*/  UIADD3 UR8, UP0, UR8, 0x2, URZ ;  /* 0x0000000208087890 */ /* 0x000fe2000ff1e03f */
[----:B------:R-:W-:Y:S02]  /*1b30*/  UMOV UR6, URZ ;  /* 0x0000003f00067c82 */ /* 0x000fe40008000000 */
[----:B------:R-:W-:Y:S02]  /*1b40*/  UIADD3.X UR11, UR6, 0x40000040, URZ, UP1, !UPT ;  /* 0x40000040060b7890 */ /* 0x000fe40008ffe43f */
[----:B------:R-:W-:Y:S02]  /*1b50*/  UIADD3.X UR9, UR5, 0x40000040, URZ, UP0, !UPT ;  /* 0x4000004005097890 */ /* 0x000fe400087fe43f */
[----:B------:R-:W-:Y:S01]  /*1b60*/  UIADD3.64 UR30, UR10, 0x80, URZ ;  /* 0x000000800a1e7897 */ /* 0x000fe2000fffe03f */
[----:B-1----:R-:W-:Y:S01]  /*1b70*/  ISETP.LE.AND P0, PT, R3, UR27, PT ;  /* 0x0000001b03007c0c */ /* 0x002fe2000bf03270 */
[----:B------:R-:W-:-:S02]  /*1b80*/  UIADD3.64 UR28, UR8, 0x2, URZ ;  /* 0x00000002081c7897 */ /* 0x000fc4000fffe03f */
[----:B------:R-:W-:-:S04]  /*1b90*/  UISETP.NE.U32.AND UP0, UPT, UR4, 0x2, UPT ;  /* 0x000000020400788c */ /* 0x000fc8000bf05070 */
[----:B------:R-:W-:Y:S02]  /*1ba0*/  USEL UR5, URZ, 0x1, UP0 ;  /* 0x000000013f057887 */ /* 0x000fe40008000000 */
[----:B------:R-:W-:-:S04]  /*1bb0*/  USEL UR4, UR4, URZ, UP0 ;  /* 0x0000003f04047287 */ /* 0x000fc80008000000 */
[----:B------:R-:W-:Y:S01]  /*1bc0*/  LOP3.LUT R7, R7, UR5, RZ, 0x3c, !PT ;  /* 0x0000000507077c12 */ /* 0x000fe2000f8e3cff */
[----:B------:R-:W-:-:S12]  /*1bd0*/  HGMMA.64x128x16.F32 R24, gdesc[UR8].tnspB, R24 ;  /* 0x41e00000081879f0 */ /* 0x000fd80008700818 */
[----:B------:R-:W-:Y:S01]  /*1be0*/  HGMMA.64x128x16.F32 R24, gdesc[UR28].tnspB, R24 ;  /* 0x41e000001c1879f0 */ /* 0x000fe20008700818 */
[----:B------:R-:W-:Y:S02]  /*1bf0*/  UIADD3.64 UR30, UR10, 0x100, URZ ;  /* 0x000001000a1e7897 */ /* 0x000fe4000fffe03f */
[----:B------:R-:W-:-:S09]  /*1c00*/  UIADD3.64 UR28, UR8, 0x4, URZ ;  /* 0x00000004081c7897 */ /* 0x000fd2000fffe03f */
        /* <DEDUP_REMOVED lines=8> */
[----:B------:R-:W-:Y:S02]  /*1c90*/  UIADD3.64 UR28, UR8, 0x202, URZ ;  /* 0x00000202081c7897 */ /* 0x000fe4000fffe03f */
[----:B------:R-:W-:Y:S02]  /*1ca0*/  UIADD3.64 UR10, UR10, 0x300, URZ ;  /* 0x000003000a0a7897 */ /* 0x000fe4000fffe03f */
[----:B------:R-:W-:-:S05]  /*1cb0*/  UIADD3.64 UR8, UR8, 0x204, URZ ;  /* 0x0000020408087897 */ /* 0x000fca000fffe03f */
[----:B------:R-:W-:-:S12]  /*1cc0*/  HGMMA.64x128x16.F32 R24, gdesc[UR28].tnspB, R24 ;  /* 0x41e000001c1879f0 */ /* 0x000fd80008700818 */
[----:B------:R-:W-:Y:S01]  /*1cd0*/  HGMMA.64x128x16.F32 R24, gdesc[UR8].tnspB, R24, gsb0 ;  /* 0x41e00000081879f0 */ /* 0x000fe20008000818 */
[----:B------:R-:W-:Y:S05]  /*1ce0*/  @!P0 BRA `(.L_x_49) ;  /* 0xfffffff800c08947 */ /* 0x000fea000383ffff */
.L_x_47:
[----:B------:R-:W-:Y:S02]  /*1cf0*/  WARPGROUP.DEPBAR.LE gsb0, 0x0 ;  /* 0x00008000000079c5 */ /* 0x000fe40000010000 */
[----:B----4-:R-:W-:Y:S01]  /*1d00*/  BAR.SYNC.DEFER_BLOCKING 0x0 ;  /* 0x0000000000007b1d */ /* 0x010fe20000010000 */
[C---:B-1----:R-:W-:Y:S01]  /*1d10*/  IMAD.SHL.U32 R3, R0.reuse, 0x80, RZ ;  /* 0x0000008000037824 */ /* 0x042fe200078e00ff */
[----:B------:R-:W-:Y:S01]  /*1d20*/  ELECT P0, URZ, PT ;  /* 0x00000000003f782f */ /* 0x000fe20003800000 */
[----:B------:R-:W-:Y:S01]  /*1d30*/  IMAD.SHL.U32 R4, R0, 0x10, RZ ;  /* 0x0000001000047824 */ /* 0x000fe200078e00ff */
[----:B------:R-:W-:Y:S01]  /*1d40*/  F2FP.F16.F32.PACK_AB R24, R25, R24 ;  /* 0x000000181918723e */ /* 0x000fe200000000ff */
[----:B------:R-:W-:Y:S01]  /*1d50*/  ULOP3.LUT UR18, UR18, 0x1, URZ, 0xc0, !UPT ;  /* 0x0000000112127892 */ /* 0x000fe2000f8ec03f */
[----:B------:R-:W-:Y:S01]  /*1d60*/  LOP3.LUT R3, R3, 0x780, RZ, 0xc0, !PT ;  /* 0x0000078003037812 */ /* 0x000fe200078ec0ff */
[----:B------:R-:W-:Y:S01]  /*1d70*/  UMOV UR10, UR23 ;  /* 0x00000017000a7c82 */ /* 0x000fe20008000000 */
[----:B------:R-:W-:Y:S01]  /*1d80*/  F2FP.F16.F32.PACK_AB R25, R27, R26 ;  /* 0x0000001a1b19723e */ /* 0x000fe200000000ff */
[----:B---3--:R-:W-:Y:S01]  /*1d90*/  ULEA UR8, UR18, UR7, 0xd ;  /* 0x0000000712087291 */ /* 0x008fe2000f8e683f */
[----:B------:R-:W-:Y:S01]  /*1da0*/  LOP3.LUT R3, R3, 0x70, R4, 0xf8, !PT ;  /* 0x0000007003037812 */ /* 0x000fe200078ef804 */
[----:B------:R-:W-:Y:S01]  /*1db0*/  ULEA UR9, UR18, UR19, 0x6 ;  /* 0x0000001312097291 */ /* 0x000fe2000f8e303f */
[----:B------:R-:W-:-:S02]  /*1dc0*/  F2FP.F16.F32.PACK_AB R56, R57, R56 ;  /* 0x000000383938723e */ /* 0x000fc400000000ff */
[----:B------:R-:W-:Y:S01]  /*1dd0*/  LOP3.LUT R3, R3, 0x10, R0, 0x78, !PT ;  /* 0x0000001003037812 */ /* 0x000fe200078e7800 */
[----:B------:R-:W-:Y:S01]  /*1de0*/  IMAD.SHL.U32 R0, R0, 0x40, RZ ;  /* 0x0000004000007824 */ /* 0x000fe200078e00ff */
[----:B------:R-:W-:Y:S02]  /*1df0*/  ISETP.LT.U32.AND P0, PT, R2, 0x40, P0 ;  /* 0x000000400200780c */ /* 0x000fe40000701070 */
[----:B------:R-:W-:Y:S02]  /*1e00*/  F2FP.F16.F32.PACK_AB R26, R29, R28 ;  /* 0x0000001c1d1a723e */ /* 0x000fe400000000ff */
[----:B------:R-:W-:Y:S02]  /*1e10*/  LOP3.LUT R0, R3, 0x1800, R0, 0xf8, !PT ;  /* 0x0000180003007812 */ /* 0x000fe400078ef800 */
[----:B------:R-:W-:Y:S01]  /*1e20*/  F2FP.F16.F32.PACK_AB R27, R31, R30 ;  /* 0x0000001e1f1b723e */ /* 0x000fe200000000ff */
[----:B------:R-:W1:Y:S02]  /*1e30*/  @!P2 SYNCS.CCTL.IV [UR7+0x18000] ;  /* 0x01800000ff00a9b1 */ /* 0x000e640008000007 */
[----:B-1----:R-:W-:Y:S01]  /*1e40*/  BAR.SYNC.DEFER_BLOCKING 0x0 ;  /* 0x0000000000007b1d */ /* 0x002fe20000010000 */
[C---:B------:R-:W-:Y:S01]  /*1e50*/  LOP3.LUT R3, R0.reuse, 0x20, RZ, 0x3c, !PT ;  /* 0x0000002000037812 */ /* 0x040fe200078e3cff */
[C---:B------:R-:W-:Y:S01]  /*1e60*/  VIADD R2, R0.reuse, UR7 ;  /* 0x0000000700027c36 */ /* 0x040fe20008000000 */
[----:B------:R-:W-:-:S02]  /*1e70*/  LOP3.LUT R4, R0, 0x40, RZ, 0x3c, !PT ;  /* 0x0000004000047812 */ /* 0x000fc400078e3cff */
[----:B------:R-:W-:Y:S01]  /*1e80*/  F2FP.F16.F32.PACK_AB R32, R33, R32 ;  /* 0x000000202120723e */ /* 0x000fe200000000ff */
[----:B------:R-:W-:Y:S01]  /*1e90*/  VIADD R3, R3, UR7 ;  /* 0x0000000703037c36 */ /* 0x000fe20008000000 */
[----:B------:R-:W-:Y:S01]  /*1ea0*/  F2FP.F16.F32.PACK_AB R57, R59, R58 ;  /* 0x0000003a3b39723e */ /* 0x000fe200000000ff */
[----:B------:R-:W-:Y:S01]  /*1eb0*/  VIADD R4, R4, UR7 ;  /* 0x0000000704047c36 */ /* 0x000fe20008000000 */
[----:B------:R-:W-:Y:S01]  /*1ec0*/  F2FP.F16.F32.PACK_AB R33, R35, R34 ;  /* 0x000000222321723e */ /* 0x000fe200000000ff */
[----:B------:R-:W-:Y:S01]  /*1ed0*/  VOTEU.ANY UP0, P0 ;  /* 0x00000000003f7886 */ /* 0x000fe20000000100 */
[----:B------:R-:W-:Y:S01]  /*1ee0*/  F2FP.F16.F32.PACK_AB R58, R61, R60 ;  /* 0x0000003c3d3a723e */ /* 0x000fe200000000ff */
[----:B------:R-:W-:Y:S01]  /*1ef0*/  VOTEU.ANY UP1, P0 ;  /* 0x00000000003f7886 */ /* 0x000fe20000020100 */
[----:B------:R-:W-:Y:S02]  /*1f00*/  F2FP.F16.F32.PACK_AB R59, R63, R62 ;  /* 0x0000003e3f3b723e */ /* 0x000fe400000000ff */
[----:B------:R-:W-:Y:S01]  /*1f10*/  F2FP.F16.F32.PACK_AB R64, R65, R64 ;  /* 0x000000404140723e */ /* 0x000fe200000000ff */
[----:B------:R-:W-:Y:S01]  /*1f20*/  @UP0 UMOV UR4, UR16 ;  /* 0x0000001000040c82 */ /* 0x000fe20008000000 */
[----:B------:R-:W-:Y:S01]  /*1f30*/  LOP3.LUT R0, R0, 0x60, RZ, 0x3c, !PT ;  /* 0x0000006000007812 */ /* 0x000fe200078e3cff */
[----:B------:R-:W-:Y:S01]  /*1f40*/  @UP0 UMOV UR5, UR17 ;  /* 0x0000001100050c82 */ /* 0x000fe20008000000 */
[----:B------:R-:W-:-:S02]  /*1f50*/  F2FP.F16.F32.PACK_AB R34, R37, R36 ;  /* 0x000000242522723e */ /* 0x000fc400000000ff */
[----:B------:R-:W-:Y:S01]  /*1f60*/  F2FP.F16.F32.PACK_AB R35, R39, R38 ;  /* 0x000000262723723e */ /* 0x000fe200000000ff */
[----:B------:R-:W-:Y:S01]  /*1f70*/  VIADD R0, R0, UR7 ;  /* 0x0000000700007c36 */ /* 0x000fe20008000000 */
[----:B------:R-:W-:Y:S01]  /*1f80*/  F2FP.F16.F32.PACK_AB R40, R41, R40 ;  /* 0x000000282928723e */ /* 0x000fe200000000ff */
[----:B------:R-:W1:Y:S01]  /*1f90*/  @!P2 SYNCS.CCTL.IV [UR7+0x18008] ;  /* 0x01800800ff00a9b1 */ /* 0x000e620008000007 */
[----:B------:R-:W-:Y:S01]  /*1fa0*/  F2FP.F16.F32.PACK_AB R65, R67, R66 ;  /* 0x000000424341723e */ /* 0x000fe200000000ff */
[----:B-1----:R-:W-:Y:S01]  /*1fb0*/  STSM.16.M88.4 [R2], R24 ;  /* 0x0000001802007844 */ /* 0x002fe20000000200 */
[----:B------:R-:W-:Y:S02]  /*1fc0*/  F2FP.F16.F32.PACK_AB R41, R43, R42 ;  /* 0x0000002a2b29723e */ /* 0x000fe400000000ff */
[----:B------:R-:W-:Y:S01]  /*1fd0*/  F2FP.F16.F32.PACK_AB R66, R69, R68 ;  /* 0x000000444542723e */ /* 0x000fe200000000ff */
[----:B------:R-:W-:Y:S01]  /*1fe0*/  STSM.16.M88.4 [R2+0x2000], R56 ;  /* 0x0020003802007844 */ /* 0x000fe20000000200 */
[----:B------:R-:W-:-:S02]  /*1ff0*/  F2FP.F16.F32.PACK_AB R67, R71, R70 ;  /* 0x000000464743723e */ /* 0x000fc400000000ff */
[----:B------:R-:W-:Y:S01]  /*2000*/  F2FP.F16.F32.PACK_AB R72, R73, R72 ;  /* 0x000000484948723e */ /* 0x000fe200000000ff */
[----:B------:R-:W-:Y:S01]  /*2010*/  STSM.16.M88.4 [R3], R32 ;  /* 0x0000002003007844 */ /* 0x000fe20000000200 */
[----:B------:R-:W-:Y:S02]  /*2020*/  F2FP.F16.F32.PACK_AB R42, R45, R44 ;  /* 0x0000002c2d2a723e */ /* 0x000fe400000000ff */
[----:B------:R-:W-:Y:S01]  /*2030*/  F2FP.F16.F32.PACK_AB R43, R47, R46 ;  /* 0x0000002e2f2b723e */ /* 0x000fe200000000ff */
[----:B------:R-:W-:Y:S01]  /*2040*/  STSM.16.M88.4 [R3+0x2000], R64 ;  /* 0x0020004003007844 */ /* 0x000fe20000000200 */
[----:B------:R-:W-:Y:S02]  /*2050*/  F2FP.F16.F32.PACK_AB R48, R49, R48 ;  /* 0x000000303130723e */ /* 0x000fe400000000ff */
[----:B------:R-:W-:Y:S01]  /*2060*/  F2FP.F16.F32.PACK_AB R73, R75, R74 ;  /* 0x0000004a4b49723e */ /* 0x000fe200000000ff */
[----:B------:R-:W-:Y:S01]  /*2070*/  STSM.16.M88.4 [R4], R40 ;  /* 0x0000002804007844 */ /* 0x000fe20000000200 */
[----:B------:R-:W-:-:S02]  /*2080*/  F2FP.F16.F32.PACK_AB R49, R51, R50 ;  /* 0x000000323331723e */ /* 0x000fc400000000ff */
[----:B------:R-:W-:Y:S02]  /*2090*/  F2FP.F16.F32.PACK_AB R74, R77, R76 ;  /* 0x0000004c4d4a723e */ /* 0x000fe400000000ff */
[----:B------:R-:W-:Y:S02]  /*20a0*/  F2FP.F16.F32.PACK_AB R75, R79, R78 ;  /* 0x0000004e4f4b723e */ /* 0x000fe400000000ff */
[----:B------:R-:W-:Y:S02]  /*20b0*/  F2FP.F16.F32.PACK_AB R80, R81, R80 ;  /* 0x000000505150723e */ /* 0x000fe400000000ff */
[----:B------:R-:W-:Y:S01]  /*20c0*/  F2FP.F16.F32.PACK_AB R50, R53, R52 ;  /* 0x000000343532723e */ /* 0x000fe200000000ff */
[----:B------:R-:W-:Y:S01]  /*20d0*/  STSM.16.M88.4 [R4+0x2000], R72 ;  /* 0x0020004804007844 */ /* 0x000fe20000000200 */
[----:B------:R-:W-:Y:S02]  /*20e0*/  F2FP.F16.F32.PACK_AB R51, R55, R54 ;  /* 0x000000363733723e */ /* 0x000fe400000000ff */
[----:B------:R-:W-:-:S02]  /*20f0*/  F2FP.F16.F32.PACK_AB R81, R83, R82 ;  /* 0x000000525351723e */ /* 0x000fc400000000ff */
[----:B------:R-:W-:Y:S01]  /*2100*/  F2FP.F16.F32.PACK_AB R82, R85, R84 ;  /* 0x000000545552723e */ /* 0x000fe200000000ff */
[----:B------:R-:W-:Y:S01]  /*2110*/  STSM.16.M88.4 [R0], R48 ;  /* 0x0000003000007844 */ /* 0x000fe20000000200 */
[----:B------:R-:W-:-:S05]  /*2120*/  F2FP.F16.F32.PACK_AB R83, R87, R86 ;  /* 0x000000565753723e */ /* 0x000fca00000000ff */
[----:B------:R-:W-:Y:S01]  /*2130*/  STSM.16.M88.4 [R0+0x2000], R80 ;  /* 0x0020005000007844 */ /* 0x000fe20000000200 */
[----:B------:R1:W-:Y:S06]  /*2140*/  MEMBAR.ALL.CTA ;  /* 0x0000000000007992 */ /* 0x0003ec0000008000 */
[----:B-1----:R-:W1:Y:S02]  /*2150*/  FENCE.VIEW.ASYNC.S ;  /* 0x00000000000073c6 */ /* 0x002e640000000000 */
[----:B-1----:R-:W-:Y:S06]  /*2160*/  BAR.SYNC.DEFER_BLOCKING 0x0 ;  /* 0x0000000000007b1d */ /* 0x002fec0000010000 */
[----:B------:R1:W-:Y:S01]  /*2170*/  @UP1 UTMASTG.2D [UR8], [UR4] ;  /* 0x00000008040013b5 */ /* 0x0003e20008008000 */
[----:B------:R0:W-:Y:S01]  /*2180*/  UTMACMDFLUSH ;  /* 0x00000000000079b7 */ /* 0x0001e20000000000 */
[----:B------:R-:W-:-:S04]  /*2190*/  DEPBAR.LE SB0, 0x0 ;  /* 0x000080000000791a */ /* 0x000fc80000000000 */
[----:B------:R-:W-:Y:S06]  /*21a0*/  BAR.SYNC.DEFER_BLOCKING 0x0 ;  /* 0x0000000000007b1d */ /* 0x000fec0000010000 */
[----:B-1----:R-:W-:Y:S05]  /*21b0*/  EXIT ;  /* 0x000000000000794d */ /* 0x002fea0003800000 */
.L_x_48:
[----:B------:R-:W1:Y:S02]  /*21c0*/  SYNCS.PHASECHK.TRANS64.TRYWAIT P0, [UR28+0x18000], R3 ;  /* 0x01800003ff0075a7 */ /* 0x000e64000800015c */
[----:B-1----:R-:W-:Y:S05]  /*21d0*/  @!P0 BRA `(.L_x_48) ;  /* 0xfffffffc00f88947 */ /* 0x002fea000383ffff */
[----:B------:R-:W-:Y:S05]  /*21e0*/  BRA `(.L_x_50) ;  /* 0xfffffff800107947 */ /* 0x000fea000383ffff */
.L_x_51:
[----:B------:R-:W-:-:S00]  /*21f0*/  BRA `(.L_x_51) ;  /* 0xfffffffc00fc7947 */ /* 0x000fc0000383ffff */
[----:B------:R-:W-:-:S00]  /*2200*/  NOP ;  /* 0x0000000000007918 */ /* 0x000fc00000000000 */
[----:B------:R-:W-:-:S00]  /*2210*/  NOP ;  /* 0x0000000000007918 */ /* 0x000fc00000000000 */
[----:B------:R-:W-:-:S00]  /*2220*/  NOP ;  /* 0x0000000000007918 */ /* 0x000fc00000000000 */
[----:B------:R-:W-:-:S00]  /*2230*/  NOP ;  /* 0x0000000000007918 */ /* 0x000fc00000000000 */
[----:B------:R-:W-:-:S00]  /*2240*/  NOP ;  /* 0x0000000000007918 */ /* 0x000fc00000000000 */
[----:B------:R-:W-:-:S00]  /*2250*/  NOP ;  /* 0x0000000000007918 */ /* 0x000fc00000000000 */
[----:B------:R-:W-:-:S00]  /*2260*/  NOP ;  /* 0x0000000000007918 */ /* 0x000fc00000000000 */
[----:B------:R-:W-:-:S00]  /*2270*/  NOP ;  /* 0x0000000000007918 */ /* 0x000fc00000000000 */
.L_x_52:


//--------------------- .nv.shared.gluon_wgmma    --------------------------
	.section	.nv.shared.gluon_wgmma,"aw",@nobits
	.sectionflags	@""
	.align	16
	.zero		1024


//--------------------- .nv.shared.reserved.0     --------------------------
	.section	.nv.shared.reserved.0,"aw",@nobits
	.weak		__nv_reservedSMEM_offset_0_alias
	.size		__nv_reservedSMEM_offset_0_alias, 0, 0
	.other		__nv_reservedSMEM_offset_0_alias,@"STO_CUDA_RESERVED_SHARED STV_DEFAULT"
__nv_reservedSMEM_offset_0_alias:
	.zero		0


//--------------------- .nv.constant0.gluon_wgmma --------------------------
	.section	.nv.constant0.gluon_wgmma,"a",@progbits
	.sectionflags	@""
	.align	4
.nv.constant0.gluon_wgmma:
	.zero		608


//--------------------- SYMBOLS --------------------------

	.type		.nv.reservedSmem.offset0,@object
	.size		.nv.reservedSmem.offset0,0x4
